//
// Generated by NVIDIA NVVM Compiler
//
// Compiler Build ID: CL-36424714
// Cuda compilation tools, release 13.0, V13.0.88
// Based on NVVM 20.0.0
//

.version 9.0
.target sm_100
.address_size 64

	// .globl	mymatmul_kernel0
// _ZZ16mymatmul_kernel0E11data_shared has been demoted
// _ZZ16mymatmul_kernel0E13kernel_shared has been demoted

.visible .entry mymatmul_kernel0(
	.param .u64 .ptr .align 1 mymatmul_kernel0_param_0,
	.param .u64 .ptr .align 1 mymatmul_kernel0_param_1,
	.param .u64 .ptr .align 1 mymatmul_kernel0_param_2
)
.maxntid 256
{
	.local .align 16 .b8 	__local_depot0[2048];
	.reg .b64 	%SP;
	.reg .b64 	%SPL;
	.reg .pred 	%p<7>;
	.reg .b16 	%rs<3>;
	.reg .b32 	%r<89>;
	.reg .b32 	%f<472>;
	.reg .b64 	%rd<34>;
	// demoted variable
	.shared .align 4 .b8 _ZZ16mymatmul_kernel0E11data_shared[2048];
	// demoted variable
	.shared .align 4 .b8 _ZZ16mymatmul_kernel0E13kernel_shared[16384];
	mov.u64 	%SPL, __local_depot0;
	add.u64 	%rd1, %SPL, 0;
	mov.f32 	%f5, 0f00000000;
	st.local.v4.f32 	[%rd1], {%f5, %f5, %f5, %f5};
	st.local.v4.f32 	[%rd1+16], {%f5, %f5, %f5, %f5};
	st.local.v4.f32 	[%rd1+32], {%f5, %f5, %f5, %f5};
	st.local.v4.f32 	[%rd1+48], {%f5, %f5, %f5, %f5};
	st.local.v4.f32 	[%rd1+64], {%f5, %f5, %f5, %f5};
	st.local.v4.f32 	[%rd1+80], {%f5, %f5, %f5, %f5};
	st.local.v4.f32 	[%rd1+96], {%f5, %f5, %f5, %f5};
	st.local.v4.f32 	[%rd1+112], {%f5, %f5, %f5, %f5};
	st.local.v4.f32 	[%rd1+128], {%f5, %f5, %f5, %f5};
	st.local.v4.f32 	[%rd1+144], {%f5, %f5, %f5, %f5};
	st.local.v4.f32 	[%rd1+160], {%f5, %f5, %f5, %f5};
	st.local.v4.f32 	[%rd1+176], {%f5, %f5, %f5, %f5};
	st.local.v4.f32 	[%rd1+192], {%f5, %f5, %f5, %f5};
	st.local.v4.f32 	[%rd1+208], {%f5, %f5, %f5, %f5};
	st.local.v4.f32 	[%rd1+224], {%f5, %f5, %f5, %f5};
	st.local.v4.f32 	[%rd1+240], {%f5, %f5, %f5, %f5};
	add.s64 	%rd32, %rd1, 256;
	st.local.v4.f32 	[%rd1+256], {%f5, %f5, %f5, %f5};
	st.local.v4.f32 	[%rd1+272], {%f5, %f5, %f5, %f5};
	st.local.v4.f32 	[%rd1+288], {%f5, %f5, %f5, %f5};
	st.local.v4.f32 	[%rd1+304], {%f5, %f5, %f5, %f5};
	st.local.v4.f32 	[%rd1+320], {%f5, %f5, %f5, %f5};
	st.local.v4.f32 	[%rd1+336], {%f5, %f5, %f5, %f5};
	st.local.v4.f32 	[%rd1+352], {%f5, %f5, %f5, %f5};
	st.local.v4.f32 	[%rd1+368], {%f5, %f5, %f5, %f5};
	st.local.v4.f32 	[%rd1+384], {%f5, %f5, %f5, %f5};
	st.local.v4.f32 	[%rd1+400], {%f5, %f5, %f5, %f5};
	st.local.v4.f32 	[%rd1+416], {%f5, %f5, %f5, %f5};
	st.local.v4.f32 	[%rd1+432], {%f5, %f5, %f5, %f5};
	st.local.v4.f32 	[%rd1+448], {%f5, %f5, %f5, %f5};
	st.local.v4.f32 	[%rd1+464], {%f5, %f5, %f5, %f5};
	st.local.v4.f32 	[%rd1+480], {%f5, %f5, %f5, %f5};
	st.local.v4.f32 	[%rd1+496], {%f5, %f5, %f5, %f5};
	st.local.v4.f32 	[%rd1+512], {%f5, %f5, %f5, %f5};
	st.local.v4.f32 	[%rd1+528], {%f5, %f5, %f5, %f5};
	st.local.v4.f32 	[%rd1+544], {%f5, %f5, %f5, %f5};
	st.local.v4.f32 	[%rd1+560], {%f5, %f5, %f5, %f5};
	st.local.v4.f32 	[%rd1+576], {%f5, %f5, %f5, %f5};
	st.local.v4.f32 	[%rd1+592], {%f5, %f5, %f5, %f5};
	st.local.v4.f32 	[%rd1+608], {%f5, %f5, %f5, %f5};
	st.local.v4.f32 	[%rd1+624], {%f5, %f5, %f5, %f5};
	st.local.v4.f32 	[%rd1+640], {%f5, %f5, %f5, %f5};
	st.local.v4.f32 	[%rd1+656], {%f5, %f5, %f5, %f5};
	st.local.v4.f32 	[%rd1+672], {%f5, %f5, %f5, %f5};
	st.local.v4.f32 	[%rd1+688], {%f5, %f5, %f5, %f5};
	st.local.v4.f32 	[%rd1+704], {%f5, %f5, %f5, %f5};
	st.local.v4.f32 	[%rd1+720], {%f5, %f5, %f5, %f5};
	st.local.v4.f32 	[%rd1+736], {%f5, %f5, %f5, %f5};
	st.local.v4.f32 	[%rd1+752], {%f5, %f5, %f5, %f5};
	st.local.v4.f32 	[%rd1+768], {%f5, %f5, %f5, %f5};
	st.local.v4.f32 	[%rd1+784], {%f5, %f5, %f5, %f5};
	st.local.v4.f32 	[%rd1+800], {%f5, %f5, %f5, %f5};
	st.local.v4.f32 	[%rd1+816], {%f5, %f5, %f5, %f5};
	st.local.v4.f32 	[%rd1+832], {%f5, %f5, %f5, %f5};
	st.local.v4.f32 	[%rd1+848], {%f5, %f5, %f5, %f5};
	st.local.v4.f32 	[%rd1+864], {%f5, %f5, %f5, %f5};
	st.local.v4.f32 	[%rd1+880], {%f5, %f5, %f5, %f5};
	st.local.v4.f32 	[%rd1+896], {%f5, %f5, %f5, %f5};
	st.local.v4.f32 	[%rd1+912], {%f5, %f5, %f5, %f5};
	st.local.v4.f32 	[%rd1+928], {%f5, %f5, %f5, %f5};
	st.local.v4.f32 	[%rd1+944], {%f5, %f5, %f5, %f5};
	st.local.v4.f32 	[%rd1+960], {%f5, %f5, %f5, %f5};
	st.local.v4.f32 	[%rd1+976], {%f5, %f5, %f5, %f5};
	st.local.v4.f32 	[%rd1+992], {%f5, %f5, %f5, %f5};
	st.local.v4.f32 	[%rd1+1008], {%f5, %f5, %f5, %f5};
	st.local.v4.f32 	[%rd1+1024], {%f5, %f5, %f5, %f5};
	st.local.v4.f32 	[%rd1+1040], {%f5, %f5, %f5, %f5};
	st.local.v4.f32 	[%rd1+1056], {%f5, %f5, %f5, %f5};
	st.local.v4.f32 	[%rd1+1072], {%f5, %f5, %f5, %f5};
	st.local.v4.f32 	[%rd1+1088], {%f5, %f5, %f5, %f5};
	st.local.v4.f32 	[%rd1+1104], {%f5, %f5, %f5, %f5};
	st.local.v4.f32 	[%rd1+1120], {%f5, %f5, %f5, %f5};
	st.local.v4.f32 	[%rd1+1136], {%f5, %f5, %f5, %f5};
	st.local.v4.f32 	[%rd1+1152], {%f5, %f5, %f5, %f5};
	st.local.v4.f32 	[%rd1+1168], {%f5, %f5, %f5, %f5};
	st.local.v4.f32 	[%rd1+1184], {%f5, %f5, %f5, %f5};
	st.local.v4.f32 	[%rd1+1200], {%f5, %f5, %f5, %f5};
	st.local.v4.f32 	[%rd1+1216], {%f5, %f5, %f5, %f5};
	st.local.v4.f32 	[%rd1+1232], {%f5, %f5, %f5, %f5};
	st.local.v4.f32 	[%rd1+1248], {%f5, %f5, %f5, %f5};
	st.local.v4.f32 	[%rd1+1264], {%f5, %f5, %f5, %f5};
	st.local.v4.f32 	[%rd1+1280], {%f5, %f5, %f5, %f5};
	st.local.v4.f32 	[%rd1+1296], {%f5, %f5, %f5, %f5};
	st.local.v4.f32 	[%rd1+1312], {%f5, %f5, %f5, %f5};
	st.local.v4.f32 	[%rd1+1328], {%f5, %f5, %f5, %f5};
	st.local.v4.f32 	[%rd1+1344], {%f5, %f5, %f5, %f5};
	st.local.v4.f32 	[%rd1+1360], {%f5, %f5, %f5, %f5};
	st.local.v4.f32 	[%rd1+1376], {%f5, %f5, %f5, %f5};
	st.local.v4.f32 	[%rd1+1392], {%f5, %f5, %f5, %f5};
	st.local.v4.f32 	[%rd1+1408], {%f5, %f5, %f5, %f5};
	st.local.v4.f32 	[%rd1+1424], {%f5, %f5, %f5, %f5};
	st.local.v4.f32 	[%rd1+1440], {%f5, %f5, %f5, %f5};
	st.local.v4.f32 	[%rd1+1456], {%f5, %f5, %f5, %f5};
	st.local.v4.f32 	[%rd1+1472], {%f5, %f5, %f5, %f5};
	st.local.v4.f32 	[%rd1+1488], {%f5, %f5, %f5, %f5};
	st.local.v4.f32 	[%rd1+1504], {%f5, %f5, %f5, %f5};
	st.local.v4.f32 	[%rd1+1520], {%f5, %f5, %f5, %f5};
	st.local.v4.f32 	[%rd1+1536], {%f5, %f5, %f5, %f5};
	st.local.v4.f32 	[%rd1+1552], {%f5, %f5, %f5, %f5};
	st.local.v4.f32 	[%rd1+1568], {%f5, %f5, %f5, %f5};
	st.local.v4.f32 	[%rd1+1584], {%f5, %f5, %f5, %f5};
	st.local.v4.f32 	[%rd1+1600], {%f5, %f5, %f5, %f5};
	st.local.v4.f32 	[%rd1+1616], {%f5, %f5, %f5, %f5};
	st.local.v4.f32 	[%rd1+1632], {%f5, %f5, %f5, %f5};
	st.local.v4.f32 	[%rd1+1648], {%f5, %f5, %f5, %f5};
	st.local.v4.f32 	[%rd1+1664], {%f5, %f5, %f5, %f5};
	st.local.v4.f32 	[%rd1+1680], {%f5, %f5, %f5, %f5};
	st.local.v4.f32 	[%rd1+1696], {%f5, %f5, %f5, %f5};
	st.local.v4.f32 	[%rd1+1712], {%f5, %f5, %f5, %f5};
	st.local.v4.f32 	[%rd1+1728], {%f5, %f5, %f5, %f5};
	st.local.v4.f32 	[%rd1+1744], {%f5, %f5, %f5, %f5};
	st.local.v4.f32 	[%rd1+1760], {%f5, %f5, %f5, %f5};
	st.local.v4.f32 	[%rd1+1776], {%f5, %f5, %f5, %f5};
	st.local.v4.f32 	[%rd1+1792], {%f5, %f5, %f5, %f5};
	st.local.v4.f32 	[%rd1+1808], {%f5, %f5, %f5, %f5};
	st.local.v4.f32 	[%rd1+1824], {%f5, %f5, %f5, %f5};
	st.local.v4.f32 	[%rd1+1840], {%f5, %f5, %f5, %f5};
	st.local.v4.f32 	[%rd1+1856], {%f5, %f5, %f5, %f5};
	st.local.v4.f32 	[%rd1+1872], {%f5, %f5, %f5, %f5};
	st.local.v4.f32 	[%rd1+1888], {%f5, %f5, %f5, %f5};
	st.local.v4.f32 	[%rd1+1904], {%f5, %f5, %f5, %f5};
	st.local.v4.f32 	[%rd1+1920], {%f5, %f5, %f5, %f5};
	st.local.v4.f32 	[%rd1+1936], {%f5, %f5, %f5, %f5};
	st.local.v4.f32 	[%rd1+1952], {%f5, %f5, %f5, %f5};
	st.local.v4.f32 	[%rd1+1968], {%f5, %f5, %f5, %f5};
	st.local.v4.f32 	[%rd1+1984], {%f5, %f5, %f5, %f5};
	st.local.v4.f32 	[%rd1+2000], {%f5, %f5, %f5, %f5};
	st.local.v4.f32 	[%rd1+2016], {%f5, %f5, %f5, %f5};
	st.local.v4.f32 	[%rd1+2032], {%f5, %f5, %f5, %f5};
	mov.u32 	%r1, %ctaid.x;
	mov.u32 	%r18, %tid.x;
	shl.b32 	%r19, %r18, 7;
	and.b32  	%r2, %r19, 896;
	cvt.u16.u32 	%rs1, %r18;
	and.b16  	%rs2, %rs1, 7;
	mul.wide.u16 	%r20, %rs2, 512;
	mov.u32 	%r21, _ZZ16mymatmul_kernel0E13kernel_shared;
	add.s32 	%r3, %r21, %r20;
	mov.b32 	%r83, 0;
	shl.b32 	%r24, %r1, 15;
$L__BB0_1:
	ld.param.u64 	%rd29, [mymatmul_kernel0_param_1];
	ld.param.u64 	%rd28, [mymatmul_kernel0_param_0];
	bar.sync 	0;
	shl.b32 	%r23, %r83, 2;
	mov.u32 	%r25, %tid.x;
	or.b32  	%r26, %r24, %r25;
	and.b32  	%r27, %r26, 2147352579;
	shl.b32 	%r28, %r25, 8;
	and.b32  	%r29, %r28, 64512;
	or.b32  	%r30, %r27, %r29;
	add.s32 	%r31, %r30, %r23;
	cvta.to.global.u64 	%rd15, %rd28;
	mul.wide.u32 	%rd16, %r31, 4;
	add.s64 	%rd17, %rd15, %rd16;
	ld.global.nc.f32 	%f6, [%rd17];
	shl.b32 	%r32, %r25, 2;
	mov.u32 	%r33, _ZZ16mymatmul_kernel0E11data_shared;
	add.s32 	%r34, %r33, %r32;
	st.shared.f32 	[%r34], %f6;
	ld.global.nc.f32 	%f7, [%rd17+262144];
	st.shared.f32 	[%r34+1024], %f7;
	shl.b32 	%r35, %r83, 14;
	shl.b32 	%r36, %r25, 1;
	shl.b32 	%r37, %r1, 10;
	and.b32  	%r38, %r37, 3072;
	or.b32  	%r39, %r38, %r36;
	or.b32  	%r40, %r39, %r35;
	cvta.to.global.u64 	%rd18, %rd29;
	mul.wide.u32 	%rd19, %r40, 4;
	add.s64 	%rd20, %rd18, %rd19;
	ld.global.nc.v2.f32 	{%f8, %f9}, [%rd20];
	shl.b32 	%r41, %r25, 3;
	mov.u32 	%r42, _ZZ16mymatmul_kernel0E13kernel_shared;
	add.s32 	%r43, %r42, %r41;
	st.shared.v2.f32 	[%r43], {%f8, %f9};
	ld.global.nc.v2.f32 	{%f10, %f11}, [%rd20+2048];
	st.shared.v2.f32 	[%r43+2048], {%f10, %f11};
	ld.global.nc.v2.f32 	{%f12, %f13}, [%rd20+16384];
	st.shared.v2.f32 	[%r43+4096], {%f12, %f13};
	ld.global.nc.v2.f32 	{%f14, %f15}, [%rd20+18432];
	st.shared.v2.f32 	[%r43+6144], {%f14, %f15};
	ld.global.nc.v2.f32 	{%f16, %f17}, [%rd20+32768];
	st.shared.v2.f32 	[%r43+8192], {%f16, %f17};
	ld.global.nc.v2.f32 	{%f18, %f19}, [%rd20+34816];
	st.shared.v2.f32 	[%r43+10240], {%f18, %f19};
	ld.global.nc.v2.f32 	{%f20, %f21}, [%rd20+49152];
	st.shared.v2.f32 	[%r43+12288], {%f20, %f21};
	ld.global.nc.v2.f32 	{%f22, %f23}, [%rd20+51200];
	st.shared.v2.f32 	[%r43+14336], {%f22, %f23};
	bar.sync 	0;
	mov.b32 	%r84, 0;
$L__BB0_2:
	shl.b32 	%r45, %r84, 2;
	mov.u32 	%r46, %tid.x;
	shl.b32 	%r47, %r46, 1;
	and.b32  	%r48, %r47, 496;
	add.s32 	%r49, %r48, %r45;
	shl.b32 	%r50, %r49, 2;
	mov.u32 	%r51, _ZZ16mymatmul_kernel0E11data_shared;
	add.s32 	%r52, %r51, %r50;
	ld.shared.f32 	%f1, [%r52];
	ld.shared.f32 	%f2, [%r52+4];
	mul.wide.u32 	%rd21, %r84, 512;
	add.s64 	%rd22, %rd1, %rd21;
	add.s64 	%rd31, %rd22, 64;
	mov.b32 	%r85, 4096;
$L__BB0_3:
	ld.local.v4.f32 	{%f24, %f25, %f26, %f27}, [%rd31+-64];
	add.s32 	%r53, %r3, %r85;
	ld.shared.f32 	%f28, [%r53+-4096];
	fma.rn.f32 	%f29, %f1, %f28, %f24;
	ld.shared.f32 	%f30, [%r53+-4092];
	fma.rn.f32 	%f31, %f1, %f30, %f25;
	ld.shared.f32 	%f32, [%r53+-4088];
	fma.rn.f32 	%f33, %f1, %f32, %f26;
	ld.shared.f32 	%f34, [%r53+-4084];
	fma.rn.f32 	%f35, %f1, %f34, %f27;
	ld.local.v4.f32 	{%f36, %f37, %f38, %f39}, [%rd31+-48];
	ld.shared.f32 	%f40, [%r53+-4080];
	fma.rn.f32 	%f41, %f1, %f40, %f36;
	ld.shared.f32 	%f42, [%r53+-4076];
	fma.rn.f32 	%f43, %f1, %f42, %f37;
	ld.shared.f32 	%f44, [%r53+-4072];
	fma.rn.f32 	%f45, %f1, %f44, %f38;
	ld.shared.f32 	%f46, [%r53+-4068];
	fma.rn.f32 	%f47, %f1, %f46, %f39;
	ld.local.v4.f32 	{%f48, %f49, %f50, %f51}, [%rd31+-32];
	ld.shared.f32 	%f52, [%r53+-4064];
	fma.rn.f32 	%f53, %f1, %f52, %f48;
	ld.shared.f32 	%f54, [%r53+-4060];
	fma.rn.f32 	%f55, %f1, %f54, %f49;
	ld.shared.f32 	%f56, [%r53+-4056];
	fma.rn.f32 	%f57, %f1, %f56, %f50;
	ld.shared.f32 	%f58, [%r53+-4052];
	fma.rn.f32 	%f59, %f1, %f58, %f51;
	ld.local.v4.f32 	{%f60, %f61, %f62, %f63}, [%rd31+-16];
	ld.shared.f32 	%f64, [%r53+-4048];
	fma.rn.f32 	%f65, %f1, %f64, %f60;
	ld.shared.f32 	%f66, [%r53+-4044];
	fma.rn.f32 	%f67, %f1, %f66, %f61;
	ld.shared.f32 	%f68, [%r53+-4040];
	fma.rn.f32 	%f69, %f1, %f68, %f62;
	ld.shared.f32 	%f70, [%r53+-4036];
	fma.rn.f32 	%f71, %f1, %f70, %f63;
	ld.local.v4.f32 	{%f72, %f73, %f74, %f75}, [%rd31];
	ld.shared.f32 	%f76, [%r53+-4032];
	fma.rn.f32 	%f77, %f1, %f76, %f72;
	ld.shared.f32 	%f78, [%r53+-4028];
	fma.rn.f32 	%f79, %f1, %f78, %f73;
	ld.shared.f32 	%f80, [%r53+-4024];
	fma.rn.f32 	%f81, %f1, %f80, %f74;
	ld.shared.f32 	%f82, [%r53+-4020];
	fma.rn.f32 	%f83, %f1, %f82, %f75;
	ld.local.v4.f32 	{%f84, %f85, %f86, %f87}, [%rd31+16];
	ld.shared.f32 	%f88, [%r53+-4016];
	fma.rn.f32 	%f89, %f1, %f88, %f84;
	ld.shared.f32 	%f90, [%r53+-4012];
	fma.rn.f32 	%f91, %f1, %f90, %f85;
	ld.shared.f32 	%f92, [%r53+-4008];
	fma.rn.f32 	%f93, %f1, %f92, %f86;
	ld.shared.f32 	%f94, [%r53+-4004];
	fma.rn.f32 	%f95, %f1, %f94, %f87;
	ld.local.v4.f32 	{%f96, %f97, %f98, %f99}, [%rd31+32];
	ld.shared.f32 	%f100, [%r53+-4000];
	fma.rn.f32 	%f101, %f1, %f100, %f96;
	ld.shared.f32 	%f102, [%r53+-3996];
	fma.rn.f32 	%f103, %f1, %f102, %f97;
	ld.shared.f32 	%f104, [%r53+-3992];
	fma.rn.f32 	%f105, %f1, %f104, %f98;
	ld.shared.f32 	%f106, [%r53+-3988];
	fma.rn.f32 	%f107, %f1, %f106, %f99;
	ld.local.v4.f32 	{%f108, %f109, %f110, %f111}, [%rd31+48];
	ld.shared.f32 	%f112, [%r53+-3984];
	fma.rn.f32 	%f113, %f1, %f112, %f108;
	ld.shared.f32 	%f114, [%r53+-3980];
	fma.rn.f32 	%f115, %f1, %f114, %f109;
	ld.shared.f32 	%f116, [%r53+-3976];
	fma.rn.f32 	%f117, %f1, %f116, %f110;
	ld.shared.f32 	%f118, [%r53+-3972];
	fma.rn.f32 	%f119, %f1, %f118, %f111;
	ld.shared.f32 	%f120, [%r53];
	fma.rn.f32 	%f121, %f2, %f120, %f29;
	ld.shared.f32 	%f122, [%r53+4];
	fma.rn.f32 	%f123, %f2, %f122, %f31;
	ld.shared.f32 	%f124, [%r53+8];
	fma.rn.f32 	%f125, %f2, %f124, %f33;
	ld.shared.f32 	%f126, [%r53+12];
	fma.rn.f32 	%f127, %f2, %f126, %f35;
	st.local.v4.f32 	[%rd31+-64], {%f121, %f123, %f125, %f127};
	ld.shared.f32 	%f128, [%r53+16];
	fma.rn.f32 	%f129, %f2, %f128, %f41;
	ld.shared.f32 	%f130, [%r53+20];
	fma.rn.f32 	%f131, %f2, %f130, %f43;
	ld.shared.f32 	%f132, [%r53+24];
	fma.rn.f32 	%f133, %f2, %f132, %f45;
	ld.shared.f32 	%f134, [%r53+28];
	fma.rn.f32 	%f135, %f2, %f134, %f47;
	st.local.v4.f32 	[%rd31+-48], {%f129, %f131, %f133, %f135};
	ld.shared.f32 	%f136, [%r53+32];
	fma.rn.f32 	%f137, %f2, %f136, %f53;
	ld.shared.f32 	%f138, [%r53+36];
	fma.rn.f32 	%f139, %f2, %f138, %f55;
	ld.shared.f32 	%f140, [%r53+40];
	fma.rn.f32 	%f141, %f2, %f140, %f57;
	ld.shared.f32 	%f142, [%r53+44];
	fma.rn.f32 	%f143, %f2, %f142, %f59;
	st.local.v4.f32 	[%rd31+-32], {%f137, %f139, %f141, %f143};
	ld.shared.f32 	%f144, [%r53+48];
	fma.rn.f32 	%f145, %f2, %f144, %f65;
	ld.shared.f32 	%f146, [%r53+52];
	fma.rn.f32 	%f147, %f2, %f146, %f67;
	ld.shared.f32 	%f148, [%r53+56];
	fma.rn.f32 	%f149, %f2, %f148, %f69;
	ld.shared.f32 	%f150, [%r53+60];
	fma.rn.f32 	%f151, %f2, %f150, %f71;
	st.local.v4.f32 	[%rd31+-16], {%f145, %f147, %f149, %f151};
	ld.shared.f32 	%f152, [%r53+64];
	fma.rn.f32 	%f153, %f2, %f152, %f77;
	ld.shared.f32 	%f154, [%r53+68];
	fma.rn.f32 	%f155, %f2, %f154, %f79;
	ld.shared.f32 	%f156, [%r53+72];
	fma.rn.f32 	%f157, %f2, %f156, %f81;
	ld.shared.f32 	%f158, [%r53+76];
	fma.rn.f32 	%f159, %f2, %f158, %f83;
	st.local.v4.f32 	[%rd31], {%f153, %f155, %f157, %f159};
	ld.shared.f32 	%f160, [%r53+80];
	fma.rn.f32 	%f161, %f2, %f160, %f89;
	ld.shared.f32 	%f162, [%r53+84];
	fma.rn.f32 	%f163, %f2, %f162, %f91;
	ld.shared.f32 	%f164, [%r53+88];
	fma.rn.f32 	%f165, %f2, %f164, %f93;
	ld.shared.f32 	%f166, [%r53+92];
	fma.rn.f32 	%f167, %f2, %f166, %f95;
	st.local.v4.f32 	[%rd31+16], {%f161, %f163, %f165, %f167};
	ld.shared.f32 	%f168, [%r53+96];
	fma.rn.f32 	%f169, %f2, %f168, %f101;
	ld.shared.f32 	%f170, [%r53+100];
	fma.rn.f32 	%f171, %f2, %f170, %f103;
	ld.shared.f32 	%f172, [%r53+104];
	fma.rn.f32 	%f173, %f2, %f172, %f105;
	ld.shared.f32 	%f174, [%r53+108];
	fma.rn.f32 	%f175, %f2, %f174, %f107;
	st.local.v4.f32 	[%rd31+32], {%f169, %f171, %f173, %f175};
	ld.shared.f32 	%f176, [%r53+112];
	fma.rn.f32 	%f177, %f2, %f176, %f113;
	ld.shared.f32 	%f178, [%r53+116];
	fma.rn.f32 	%f179, %f2, %f178, %f115;
	ld.shared.f32 	%f180, [%r53+120];
	fma.rn.f32 	%f181, %f2, %f180, %f117;
	ld.shared.f32 	%f182, [%r53+124];
	fma.rn.f32 	%f183, %f2, %f182, %f119;
	st.local.v4.f32 	[%rd31+48], {%f177, %f179, %f181, %f183};
	add.s32 	%r85, %r85, 128;
	add.s64 	%rd31, %rd31, 128;
	setp.ne.s32 	%p1, %r85, 4608;
	@%p1 bra 	$L__BB0_3;
	add.s32 	%r84, %r84, 1;
	setp.ne.s32 	%p2, %r84, 4;
	@%p2 bra 	$L__BB0_2;
	mov.b32 	%r86, 0;
$L__BB0_6:
	shl.b32 	%r10, %r86, 7;
	shl.b32 	%r56, %r86, 2;
	mov.u32 	%r57, %tid.x;
	shl.b32 	%r58, %r57, 1;
	and.b32  	%r59, %r58, 496;
	add.s32 	%r60, %r56, %r59;
	shl.b32 	%r61, %r60, 2;
	mov.u32 	%r62, _ZZ16mymatmul_kernel0E11data_shared;
	add.s32 	%r63, %r62, %r61;
	ld.shared.f32 	%f3, [%r63+8];
	ld.shared.f32 	%f4, [%r63+12];
	mov.b32 	%r87, 0;
$L__BB0_7:
	shl.b32 	%r64, %r87, 5;
	add.s32 	%r65, %r64, %r10;
	add.s32 	%r66, %r2, %r64;
	mul.wide.u32 	%rd23, %r65, 4;
	add.s64 	%rd24, %rd1, %rd23;
	ld.local.v4.f32 	{%f184, %f185, %f186, %f187}, [%rd24];
	shl.b32 	%r67, %r66, 2;
	mov.u32 	%r68, _ZZ16mymatmul_kernel0E13kernel_shared;
	add.s32 	%r69, %r68, %r67;
	ld.shared.f32 	%f188, [%r69+8192];
	fma.rn.f32 	%f189, %f3, %f188, %f184;
	ld.shared.f32 	%f190, [%r69+8196];
	fma.rn.f32 	%f191, %f3, %f190, %f185;
	ld.shared.f32 	%f192, [%r69+8200];
	fma.rn.f32 	%f193, %f3, %f192, %f186;
	ld.shared.f32 	%f194, [%r69+8204];
	fma.rn.f32 	%f195, %f3, %f194, %f187;
	ld.local.v4.f32 	{%f196, %f197, %f198, %f199}, [%rd24+16];
	ld.shared.f32 	%f200, [%r69+8208];
	fma.rn.f32 	%f201, %f3, %f200, %f196;
	ld.shared.f32 	%f202, [%r69+8212];
	fma.rn.f32 	%f203, %f3, %f202, %f197;
	ld.shared.f32 	%f204, [%r69+8216];
	fma.rn.f32 	%f205, %f3, %f204, %f198;
	ld.shared.f32 	%f206, [%r69+8220];
	fma.rn.f32 	%f207, %f3, %f206, %f199;
	ld.local.v4.f32 	{%f208, %f209, %f210, %f211}, [%rd24+32];
	ld.shared.f32 	%f212, [%r69+8224];
	fma.rn.f32 	%f213, %f3, %f212, %f208;
	ld.shared.f32 	%f214, [%r69+8228];
	fma.rn.f32 	%f215, %f3, %f214, %f209;
	ld.shared.f32 	%f216, [%r69+8232];
	fma.rn.f32 	%f217, %f3, %f216, %f210;
	ld.shared.f32 	%f218, [%r69+8236];
	fma.rn.f32 	%f219, %f3, %f218, %f211;
	ld.local.v4.f32 	{%f220, %f221, %f222, %f223}, [%rd24+48];
	ld.shared.f32 	%f224, [%r69+8240];
	fma.rn.f32 	%f225, %f3, %f224, %f220;
	ld.shared.f32 	%f226, [%r69+8244];
	fma.rn.f32 	%f227, %f3, %f226, %f221;
	ld.shared.f32 	%f228, [%r69+8248];
	fma.rn.f32 	%f229, %f3, %f228, %f222;
	ld.shared.f32 	%f230, [%r69+8252];
	fma.rn.f32 	%f231, %f3, %f230, %f223;
	ld.local.v4.f32 	{%f232, %f233, %f234, %f235}, [%rd24+64];
	ld.shared.f32 	%f236, [%r69+8256];
	fma.rn.f32 	%f237, %f3, %f236, %f232;
	ld.shared.f32 	%f238, [%r69+8260];
	fma.rn.f32 	%f239, %f3, %f238, %f233;
	ld.shared.f32 	%f240, [%r69+8264];
	fma.rn.f32 	%f241, %f3, %f240, %f234;
	ld.shared.f32 	%f242, [%r69+8268];
	fma.rn.f32 	%f243, %f3, %f242, %f235;
	ld.local.v4.f32 	{%f244, %f245, %f246, %f247}, [%rd24+80];
	ld.shared.f32 	%f248, [%r69+8272];
	fma.rn.f32 	%f249, %f3, %f248, %f244;
	ld.shared.f32 	%f250, [%r69+8276];
	fma.rn.f32 	%f251, %f3, %f250, %f245;
	ld.shared.f32 	%f252, [%r69+8280];
	fma.rn.f32 	%f253, %f3, %f252, %f246;
	ld.shared.f32 	%f254, [%r69+8284];
	fma.rn.f32 	%f255, %f3, %f254, %f247;
	ld.local.v4.f32 	{%f256, %f257, %f258, %f259}, [%rd24+96];
	ld.shared.f32 	%f260, [%r69+8288];
	fma.rn.f32 	%f261, %f3, %f260, %f256;
	ld.shared.f32 	%f262, [%r69+8292];
	fma.rn.f32 	%f263, %f3, %f262, %f257;
	ld.shared.f32 	%f264, [%r69+8296];
	fma.rn.f32 	%f265, %f3, %f264, %f258;
	ld.shared.f32 	%f266, [%r69+8300];
	fma.rn.f32 	%f267, %f3, %f266, %f259;
	ld.local.v4.f32 	{%f268, %f269, %f270, %f271}, [%rd24+112];
	ld.shared.f32 	%f272, [%r69+8304];
	fma.rn.f32 	%f273, %f3, %f272, %f268;
	ld.shared.f32 	%f274, [%r69+8308];
	fma.rn.f32 	%f275, %f3, %f274, %f269;
	ld.shared.f32 	%f276, [%r69+8312];
	fma.rn.f32 	%f277, %f3, %f276, %f270;
	ld.shared.f32 	%f278, [%r69+8316];
	fma.rn.f32 	%f279, %f3, %f278, %f271;
	ld.shared.f32 	%f280, [%r69+12288];
	fma.rn.f32 	%f281, %f4, %f280, %f189;
	ld.shared.f32 	%f282, [%r69+12292];
	fma.rn.f32 	%f283, %f4, %f282, %f191;
	ld.shared.f32 	%f284, [%r69+12296];
	fma.rn.f32 	%f285, %f4, %f284, %f193;
	ld.shared.f32 	%f286, [%r69+12300];
	fma.rn.f32 	%f287, %f4, %f286, %f195;
	st.local.v4.f32 	[%rd24], {%f281, %f283, %f285, %f287};
	ld.shared.f32 	%f288, [%r69+12304];
	fma.rn.f32 	%f289, %f4, %f288, %f201;
	ld.shared.f32 	%f290, [%r69+12308];
	fma.rn.f32 	%f291, %f4, %f290, %f203;
	ld.shared.f32 	%f292, [%r69+12312];
	fma.rn.f32 	%f293, %f4, %f292, %f205;
	ld.shared.f32 	%f294, [%r69+12316];
	fma.rn.f32 	%f295, %f4, %f294, %f207;
	st.local.v4.f32 	[%rd24+16], {%f289, %f291, %f293, %f295};
	ld.shared.f32 	%f296, [%r69+12320];
	fma.rn.f32 	%f297, %f4, %f296, %f213;
	ld.shared.f32 	%f298, [%r69+12324];
	fma.rn.f32 	%f299, %f4, %f298, %f215;
	ld.shared.f32 	%f300, [%r69+12328];
	fma.rn.f32 	%f301, %f4, %f300, %f217;
	ld.shared.f32 	%f302, [%r69+12332];
	fma.rn.f32 	%f303, %f4, %f302, %f219;
	st.local.v4.f32 	[%rd24+32], {%f297, %f299, %f301, %f303};
	ld.shared.f32 	%f304, [%r69+12336];
	fma.rn.f32 	%f305, %f4, %f304, %f225;
	ld.shared.f32 	%f306, [%r69+12340];
	fma.rn.f32 	%f307, %f4, %f306, %f227;
	ld.shared.f32 	%f308, [%r69+12344];
	fma.rn.f32 	%f309, %f4, %f308, %f229;
	ld.shared.f32 	%f310, [%r69+12348];
	fma.rn.f32 	%f311, %f4, %f310, %f231;
	st.local.v4.f32 	[%rd24+48], {%f305, %f307, %f309, %f311};
	ld.shared.f32 	%f312, [%r69+12352];
	fma.rn.f32 	%f313, %f4, %f312, %f237;
	ld.shared.f32 	%f314, [%r69+12356];
	fma.rn.f32 	%f315, %f4, %f314, %f239;
	ld.shared.f32 	%f316, [%r69+12360];
	fma.rn.f32 	%f317, %f4, %f316, %f241;
	ld.shared.f32 	%f318, [%r69+12364];
	fma.rn.f32 	%f319, %f4, %f318, %f243;
	st.local.v4.f32 	[%rd24+64], {%f313, %f315, %f317, %f319};
	ld.shared.f32 	%f320, [%r69+12368];
	fma.rn.f32 	%f321, %f4, %f320, %f249;
	ld.shared.f32 	%f322, [%r69+12372];
	fma.rn.f32 	%f323, %f4, %f322, %f251;
	ld.shared.f32 	%f324, [%r69+12376];
	fma.rn.f32 	%f325, %f4, %f324, %f253;
	ld.shared.f32 	%f326, [%r69+12380];
	fma.rn.f32 	%f327, %f4, %f326, %f255;
	st.local.v4.f32 	[%rd24+80], {%f321, %f323, %f325, %f327};
	ld.shared.f32 	%f328, [%r69+12384];
	fma.rn.f32 	%f329, %f4, %f328, %f261;
	ld.shared.f32 	%f330, [%r69+12388];
	fma.rn.f32 	%f331, %f4, %f330, %f263;
	ld.shared.f32 	%f332, [%r69+12392];
	fma.rn.f32 	%f333, %f4, %f332, %f265;
	ld.shared.f32 	%f334, [%r69+12396];
	fma.rn.f32 	%f335, %f4, %f334, %f267;
	st.local.v4.f32 	[%rd24+96], {%f329, %f331, %f333, %f335};
	ld.shared.f32 	%f336, [%r69+12400];
	fma.rn.f32 	%f337, %f4, %f336, %f273;
	ld.shared.f32 	%f338, [%r69+12404];
	fma.rn.f32 	%f339, %f4, %f338, %f275;
	ld.shared.f32 	%f340, [%r69+12408];
	fma.rn.f32 	%f341, %f4, %f340, %f277;
	ld.shared.f32 	%f342, [%r69+12412];
	fma.rn.f32 	%f343, %f4, %f342, %f279;
	st.local.v4.f32 	[%rd24+112], {%f337, %f339, %f341, %f343};
	add.s32 	%r87, %r87, 1;
	setp.ne.s32 	%p3, %r87, 4;
	@%p3 bra 	$L__BB0_7;
	add.s32 	%r86, %r86, 1;
	setp.ne.s32 	%p4, %r86, 4;
	@%p4 bra 	$L__BB0_6;
	add.s32 	%r83, %r83, 1;
	setp.ne.s32 	%p5, %r83, 256;
	@%p5 bra 	$L__BB0_1;
	ld.param.u64 	%rd30, [mymatmul_kernel0_param_2];
	shl.b32 	%r71, %r1, 17;
	and.b32  	%r72, %r71, 2146959360;
	mov.u32 	%r73, %tid.x;
	shl.b32 	%r74, %r73, 11;
	and.b32  	%r75, %r74, 507904;
	or.b32  	%r76, %r72, %r75;
	shl.b32 	%r77, %r73, 7;
	and.b32  	%r78, %r77, 896;
	shl.b32 	%r79, %r1, 10;
	and.b32  	%r80, %r79, 3072;
	or.b32  	%r81, %r76, %r80;
	or.b32  	%r82, %r81, %r78;
	mul.wide.u32 	%rd25, %r82, 4;
	cvta.to.global.u64 	%rd26, %rd30;
	add.s64 	%rd27, %rd25, %rd26;
	add.s64 	%rd33, %rd27, 256;
	mov.b32 	%r88, 0;
$L__BB0_11:
	ld.local.v4.f32 	{%f344, %f345, %f346, %f347}, [%rd32+-256];
	st.global.f32 	[%rd33+-256], %f344;
	st.global.f32 	[%rd33+-252], %f345;
	st.global.f32 	[%rd33+-248], %f346;
	st.global.f32 	[%rd33+-244], %f347;
	ld.local.v4.f32 	{%f348, %f349, %f350, %f351}, [%rd32+-240];
	st.global.f32 	[%rd33+-240], %f348;
	st.global.f32 	[%rd33+-236], %f349;
	st.global.f32 	[%rd33+-232], %f350;
	st.global.f32 	[%rd33+-228], %f351;
	ld.local.v4.f32 	{%f352, %f353, %f354, %f355}, [%rd32+-224];
	st.global.f32 	[%rd33+-224], %f352;
	st.global.f32 	[%rd33+-220], %f353;
	st.global.f32 	[%rd33+-216], %f354;
	st.global.f32 	[%rd33+-212], %f355;
	ld.local.v4.f32 	{%f356, %f357, %f358, %f359}, [%rd32+-208];
	st.global.f32 	[%rd33+-208], %f356;
	st.global.f32 	[%rd33+-204], %f357;
	st.global.f32 	[%rd33+-200], %f358;
	st.global.f32 	[%rd33+-196], %f359;
	ld.local.v4.f32 	{%f360, %f361, %f362, %f363}, [%rd32+-192];
	st.global.f32 	[%rd33+-192], %f360;
	st.global.f32 	[%rd33+-188], %f361;
	st.global.f32 	[%rd33+-184], %f362;
	st.global.f32 	[%rd33+-180], %f363;
	ld.local.v4.f32 	{%f364, %f365, %f366, %f367}, [%rd32+-176];
	st.global.f32 	[%rd33+-176], %f364;
	st.global.f32 	[%rd33+-172], %f365;
	st.global.f32 	[%rd33+-168], %f366;
	st.global.f32 	[%rd33+-164], %f367;
	ld.local.v4.f32 	{%f368, %f369, %f370, %f371}, [%rd32+-160];
	st.global.f32 	[%rd33+-160], %f368;
	st.global.f32 	[%rd33+-156], %f369;
	st.global.f32 	[%rd33+-152], %f370;
	st.global.f32 	[%rd33+-148], %f371;
	ld.local.v4.f32 	{%f372, %f373, %f374, %f375}, [%rd32+-144];
	st.global.f32 	[%rd33+-144], %f372;
	st.global.f32 	[%rd33+-140], %f373;
	st.global.f32 	[%rd33+-136], %f374;
	st.global.f32 	[%rd33+-132], %f375;
	ld.local.v4.f32 	{%f376, %f377, %f378, %f379}, [%rd32+-128];
	st.global.f32 	[%rd33+-128], %f376;
	st.global.f32 	[%rd33+-124], %f377;
	st.global.f32 	[%rd33+-120], %f378;
	st.global.f32 	[%rd33+-116], %f379;
	ld.local.v4.f32 	{%f380, %f381, %f382, %f383}, [%rd32+-112];
	st.global.f32 	[%rd33+-112], %f380;
	st.global.f32 	[%rd33+-108], %f381;
	st.global.f32 	[%rd33+-104], %f382;
	st.global.f32 	[%rd33+-100], %f383;
	ld.local.v4.f32 	{%f384, %f385, %f386, %f387}, [%rd32+-96];
	st.global.f32 	[%rd33+-96], %f384;
	st.global.f32 	[%rd33+-92], %f385;
	st.global.f32 	[%rd33+-88], %f386;
	st.global.f32 	[%rd33+-84], %f387;
	ld.local.v4.f32 	{%f388, %f389, %f390, %f391}, [%rd32+-80];
	st.global.f32 	[%rd33+-80], %f388;
	st.global.f32 	[%rd33+-76], %f389;
	st.global.f32 	[%rd33+-72], %f390;
	st.global.f32 	[%rd33+-68], %f391;
	ld.local.v4.f32 	{%f392, %f393, %f394, %f395}, [%rd32+-64];
	st.global.f32 	[%rd33+-64], %f392;
	st.global.f32 	[%rd33+-60], %f393;
	st.global.f32 	[%rd33+-56], %f394;
	st.global.f32 	[%rd33+-52], %f395;
	ld.local.v4.f32 	{%f396, %f397, %f398, %f399}, [%rd32+-48];
	st.global.f32 	[%rd33+-48], %f396;
	st.global.f32 	[%rd33+-44], %f397;
	st.global.f32 	[%rd33+-40], %f398;
	st.global.f32 	[%rd33+-36], %f399;
	ld.local.v4.f32 	{%f400, %f401, %f402, %f403}, [%rd32+-32];
	st.global.f32 	[%rd33+-32], %f400;
	st.global.f32 	[%rd33+-28], %f401;
	st.global.f32 	[%rd33+-24], %f402;
	st.global.f32 	[%rd33+-20], %f403;
	ld.local.v4.f32 	{%f404, %f405, %f406, %f407}, [%rd32+-16];
	st.global.f32 	[%rd33+-16], %f404;
	st.global.f32 	[%rd33+-12], %f405;
	st.global.f32 	[%rd33+-8], %f406;
	st.global.f32 	[%rd33+-4], %f407;
	ld.local.v4.f32 	{%f408, %f409, %f410, %f411}, [%rd32];
	st.global.f32 	[%rd33], %f408;
	st.global.f32 	[%rd33+4], %f409;
	st.global.f32 	[%rd33+8], %f410;
	st.global.f32 	[%rd33+12], %f411;
	ld.local.v4.f32 	{%f412, %f413, %f414, %f415}, [%rd32+16];
	st.global.f32 	[%rd33+16], %f412;
	st.global.f32 	[%rd33+20], %f413;
	st.global.f32 	[%rd33+24], %f414;
	st.global.f32 	[%rd33+28], %f415;
	ld.local.v4.f32 	{%f416, %f417, %f418, %f419}, [%rd32+32];
	st.global.f32 	[%rd33+32], %f416;
	st.global.f32 	[%rd33+36], %f417;
	st.global.f32 	[%rd33+40], %f418;
	st.global.f32 	[%rd33+44], %f419;
	ld.local.v4.f32 	{%f420, %f421, %f422, %f423}, [%rd32+48];
	st.global.f32 	[%rd33+48], %f420;
	st.global.f32 	[%rd33+52], %f421;
	st.global.f32 	[%rd33+56], %f422;
	st.global.f32 	[%rd33+60], %f423;
	ld.local.v4.f32 	{%f424, %f425, %f426, %f427}, [%rd32+64];
	st.global.f32 	[%rd33+64], %f424;
	st.global.f32 	[%rd33+68], %f425;
	st.global.f32 	[%rd33+72], %f426;
	st.global.f32 	[%rd33+76], %f427;
	ld.local.v4.f32 	{%f428, %f429, %f430, %f431}, [%rd32+80];
	st.global.f32 	[%rd33+80], %f428;
	st.global.f32 	[%rd33+84], %f429;
	st.global.f32 	[%rd33+88], %f430;
	st.global.f32 	[%rd33+92], %f431;
	ld.local.v4.f32 	{%f432, %f433, %f434, %f435}, [%rd32+96];
	st.global.f32 	[%rd33+96], %f432;
	st.global.f32 	[%rd33+100], %f433;
	st.global.f32 	[%rd33+104], %f434;
	st.global.f32 	[%rd33+108], %f435;
	ld.local.v4.f32 	{%f436, %f437, %f438, %f439}, [%rd32+112];
	st.global.f32 	[%rd33+112], %f436;
	st.global.f32 	[%rd33+116], %f437;
	st.global.f32 	[%rd33+120], %f438;
	st.global.f32 	[%rd33+124], %f439;
	ld.local.v4.f32 	{%f440, %f441, %f442, %f443}, [%rd32+128];
	st.global.f32 	[%rd33+128], %f440;
	st.global.f32 	[%rd33+132], %f441;
	st.global.f32 	[%rd33+136], %f442;
	st.global.f32 	[%rd33+140], %f443;
	ld.local.v4.f32 	{%f444, %f445, %f446, %f447}, [%rd32+144];
	st.global.f32 	[%rd33+144], %f444;
	st.global.f32 	[%rd33+148], %f445;
	st.global.f32 	[%rd33+152], %f446;
	st.global.f32 	[%rd33+156], %f447;
	ld.local.v4.f32 	{%f448, %f449, %f450, %f451}, [%rd32+160];
	st.global.f32 	[%rd33+160], %f448;
	st.global.f32 	[%rd33+164], %f449;
	st.global.f32 	[%rd33+168], %f450;
	st.global.f32 	[%rd33+172], %f451;
	ld.local.v4.f32 	{%f452, %f453, %f454, %f455}, [%rd32+176];
	st.global.f32 	[%rd33+176], %f452;
	st.global.f32 	[%rd33+180], %f453;
	st.global.f32 	[%rd33+184], %f454;
	st.global.f32 	[%rd33+188], %f455;
	ld.local.v4.f32 	{%f456, %f457, %f458, %f459}, [%rd32+192];
	st.global.f32 	[%rd33+192], %f456;
	st.global.f32 	[%rd33+196], %f457;
	st.global.f32 	[%rd33+200], %f458;
	st.global.f32 	[%rd33+204], %f459;
	ld.local.v4.f32 	{%f460, %f461, %f462, %f463}, [%rd32+208];
	st.global.f32 	[%rd33+208], %f460;
	st.global.f32 	[%rd33+212], %f461;
	st.global.f32 	[%rd33+216], %f462;
	st.global.f32 	[%rd33+220], %f463;
	ld.local.v4.f32 	{%f464, %f465, %f466, %f467}, [%rd32+224];
	st.global.f32 	[%rd33+224], %f464;
	st.global.f32 	[%rd33+228], %f465;
	st.global.f32 	[%rd33+232], %f466;
	st.global.f32 	[%rd33+236], %f467;
	ld.local.v4.f32 	{%f468, %f469, %f470, %f471}, [%rd32+240];
	st.global.f32 	[%rd33+240], %f468;
	st.global.f32 	[%rd33+244], %f469;
	st.global.f32 	[%rd33+248], %f470;
	st.global.f32 	[%rd33+252], %f471;
	add.s32 	%r88, %r88, 1;
	add.s64 	%rd33, %rd33, 16384;
	add.s64 	%rd32, %rd32, 512;
	setp.ne.s32 	%p6, %r88, 4;
	@%p6 bra 	$L__BB0_11;
	ret;

}


// ===== COMPILED SASS (sm_100) =====

	.target	sm_100

	.elftype	@"ET_EXEC"


//--------------------- .note.nv.tkinfo           --------------------------
	.section	.note.nv.tkinfo,"",@"SHT_NOTE"
	.sectionflags	@"SHF_NOTE_NV_TKINFO"
	.tkinfo
        /*0018*/ 	.word	0x00000002
        /*0030*/ 	.string	""
        /*0030*/ 	.string	"ptxas"
        /*0030*/ 	.string	"Cuda compilation tools, release 13.0, V13.0.88"
        /*0030*/ 	.string	"Build cuda_13.0.r13.0/compiler.36424714_0"
        /*0030*/ 	.string	"-arch sm_100 -m 64 "



//--------------------- .note.nv.cuinfo           --------------------------
	.section	.note.nv.cuinfo,"",@"SHT_NOTE"
	.sectionflags	@"SHF_NOTE_NV_CUINFO"
        /*0018*/ 	.short	0x0002
        /*001a*/ 	.short	0x0064
        /*001c*/ 	.short	0x0082
	.zero		2


//--------------------- .nv.info                  --------------------------
	.section	.nv.info,"",@"SHT_CUDA_INFO"
	.align	4


	//----- nvinfo : EIATTR_REGCOUNT
	.align		4
        /*0000*/ 	.byte	0x04, 0x2f
        /*0002*/ 	.short	(.L_1 - .L_0)
	.align		4
.L_0:
        /*0004*/ 	.word	index@(mymatmul_kernel0)
        /*0008*/ 	.word	0x00000028


	//----- nvinfo : EIATTR_FRAME_SIZE
	.align		4
.L_1:
        /*000c*/ 	.byte	0x04, 0x11
        /*000e*/ 	.short	(.L_3 - .L_2)
	.align		4
.L_2:
        /*0010*/ 	.word	index@(mymatmul_kernel0)
        /*0014*/ 	.word	0x00000800


	//----- nvinfo : EIATTR_MIN_STACK_SIZE
	.align		4
.L_3:
        /*0018*/ 	.byte	0x04, 0x12
        /*001a*/ 	.short	(.L_5 - .L_4)
	.align		4
.L_4:
        /*001c*/ 	.word	index@(mymatmul_kernel0)
        /*0020*/ 	.word	0x00000800
.L_5:


//--------------------- .nv.compat                --------------------------
	.section	.nv.compat,"",@"SHT_CUDA_COMPAT_INFO"
	.align	4
        /*0000*/ 	.byte	0x02, 0x09, 0x00, 0x00, 0x02, 0x02, 0x01, 0x00, 0x02, 0x05, 0x05, 0x00, 0x03, 0x07, 0x01, 0x01
        /*0010*/ 	.byte	0x02, 0x03, 0x00, 0x00, 0x02, 0x06, 0x01, 0x00, 0x04, 0x0b, 0x08, 0x00, 0x09, 0x00, 0x00, 0x00
        /*0020*/ 	.byte	0x00, 0x00, 0x00, 0x00


//--------------------- .nv.info.mymatmul_kernel0 --------------------------
	.section	.nv.info.mymatmul_kernel0,"",@"SHT_CUDA_INFO"
	.sectionflags	@""
	.align	4


	//----- nvinfo : EIATTR_CUDA_API_VERSION
	.align		4
        /*0000*/ 	.byte	0x04, 0x37
        /*0002*/ 	.short	(.L_7 - .L_6)
.L_6:
        /*0004*/ 	.word	0x00000082


	//----- nvinfo : EIATTR_KPARAM_INFO
	.align		4
.L_7:
        /*0008*/ 	.byte	0x04, 0x17
        /*000a*/ 	.short	(.L_9 - .L_8)
.L_8:
        /*000c*/ 	.word	0x00000000
        /*0010*/ 	.short	0x0002
        /*0012*/ 	.short	0x0010
        /*0014*/ 	.byte	0x00, 0xf5, 0x21, 0x00


	//----- nvinfo : EIATTR_KPARAM_INFO
	.align		4
.L_9:
        /*0018*/ 	.byte	0x04, 0x17
        /*001a*/ 	.short	(.L_11 - .L_10)
.L_10:
        /*001c*/ 	.word	0x00000000
        /*0020*/ 	.short	0x0001
        /*0022*/ 	.short	0x0008
        /*0024*/ 	.byte	0x00, 0xf5, 0x21, 0x00


	//----- nvinfo : EIATTR_KPARAM_INFO
	.align		4
.L_11:
        /*0028*/ 	.byte	0x04, 0x17
        /*002a*/ 	.short	(.L_13 - .L_12)
.L_12:
        /*002c*/ 	.word	0x00000000
        /*0030*/ 	.short	0x0000
        /*0032*/ 	.short	0x0000
        /*0034*/ 	.byte	0x00, 0xf5, 0x21, 0x00


	//----- nvinfo : EIATTR_SPARSE_MMA_MASK
	.align		4
.L_13:
        /*0038*/ 	.byte	0x03, 0x50
        /*003a*/ 	.short	0x0000


	//----- nvinfo : EIATTR_MAXREG_COUNT
	.align		4
        /*003c*/ 	.byte	0x03, 0x1b
        /*003e*/ 	.short	0x00ff


	//----- nvinfo : EIATTR_NUM_BARRIERS
	.align		4
        /*0040*/ 	.byte	0x02, 0x4c
        /*0042*/ 	.byte	0x01
	.zero		1


	//----- nvinfo : EIATTR_MERCURY_ISA_VERSION
	.align		4
        /*0044*/ 	.byte	0x03, 0x5f
        /*0046*/ 	.short	0x0101


	//----- nvinfo : EIATTR_VRC_CTA_INIT_COUNT
	.align		4
        /*0048*/ 	.byte	0x02, 0x4a
	.zero		1
	.zero		1


	//----- nvinfo : EIATTR_EXIT_INSTR_OFFSETS
	.align		4
        /*004c*/ 	.byte	0x04, 0x1c
        /*004e*/ 	.short	(.L_15 - .L_14)


	//   ....[0]....
.L_14:
        /*0050*/ 	.word	0x000026a0


	//----- nvinfo : EIATTR_MAX_THREADS
	.align		4
.L_15:
        /*0054*/ 	.byte	0x04, 0x05
        /*0056*/ 	.short	(.L_17 - .L_16)
.L_16:
        /*0058*/ 	.word	0x00000100
        /*005c*/ 	.word	0x00000001
        /*0060*/ 	.word	0x00000001


	//----- nvinfo : EIATTR_CBANK_PARAM_SIZE
	.align		4
.L_17:
        /*0064*/ 	.byte	0x03, 0x19
        /*0066*/ 	.short	0x0018


	//----- nvinfo : EIATTR_PARAM_CBANK
	.align		4
        /*0068*/ 	.byte	0x04, 0x0a
        /*006a*/ 	.short	(.L_19 - .L_18)
	.align		4
.L_18:
        /*006c*/ 	.word	index@(.nv.constant0.mymatmul_kernel0)
        /*0070*/ 	.short	0x0380
        /*0072*/ 	.short	0x0018


	//----- nvinfo : EIATTR_SW_WAR
	.align		4
.L_19:
        /*0074*/ 	.byte	0x04, 0x36
        /*0076*/ 	.short	(.L_21 - .L_20)
.L_20:
        /*0078*/ 	.word	0x00000008
.L_21:


//--------------------- .nv.callgraph             --------------------------
	.section	.nv.callgraph,"",@"SHT_CUDA_CALLGRAPH"
	.align	4
	.sectionentsize	8
	.align		4
        /*0000*/ 	.word	0x00000000
	.align		4
        /*0004*/ 	.word	0xffffffff
	.align		4
        /*0008*/ 	.word	0x00000000
	.align		4
        /*000c*/ 	.word	0xfffffffe
	.align		4
        /*0010*/ 	.word	0x00000000
	.align		4
        /*0014*/ 	.word	0xfffffffd
	.align		4
        /*0018*/ 	.word	0x00000000
	.align		4
        /*001c*/ 	.word	0xfffffffc


//--------------------- .text.mymatmul_kernel0    --------------------------
	.section	.text.mymatmul_kernel0,"ax",@progbits
	.align	128
        .global         mymatmul_kernel0
        .type           mymatmul_kernel0,@function
        .size           mymatmul_kernel0,(.L_x_7 - mymatmul_kernel0)
        .other          mymatmul_kernel0,@"STO_CUDA_ENTRY STV_DEFAULT"
mymatmul_kernel0:
.text.mymatmul_kernel0:
[----:B------:R-:W0:Y:S01]  /*0000*/  LDC R1, c[0x0][0x37c] ;  /* 0x0000df00ff017b82 */ /* 0x000e220000000800 */
[----:B------:R-:W1:Y:S07]  /*0010*/  S2R R0, SR_TID.X ;  /* 0x0000000000007919 */ /* 0x000e6e0000002100 */
[----:B------:R-:W2:Y:S01]  /*0020*/  S2UR UR5, SR_CgaCtaId ;  /* 0x00000000000579c3 */ /* 0x000ea20000008800 */
[----:B0-----:R-:W-:Y:S01]  /*0030*/  IADD3 R1, PT, PT, R1, -0x800, RZ ;  /* 0xfffff80001017810 */ /* 0x001fe20007ffe0ff */
[----:B------:R-:W-:Y:S01]  /*0040*/  UMOV UR4, 0x400 ;  /* 0x0000040000047882 */ /* 0x000fe20000000000 */
[----:B------:R-:W0:Y:S02]  /*0050*/  LDCU.64 UR12, c[0x0][0x358] ;  /* 0x00006b00ff0c77ac */ /* 0x000e240008000a00 */
[C---:B------:R-:W-:Y:S01]  /*0060*/  R2UR UR9, R1.reuse ;  /* 0x00000000010972ca */ /* 0x040fe200000e0000 */
[----:B------:R3:W-:Y:S01]  /*0070*/  STL.128 [R1], RZ ;  /* 0x000000ff01007387 */ /* 0x0007e20000100c00 */
[----:B------:R-:W-:Y:S01]  /*0080*/  R2UR UR16, R1 ;  /* 0x00000000011072ca */ /* 0x000fe200000e0000 */
[----:B------:R-:W4:Y:S01]  /*0090*/  S2UR UR8, SR_CTAID.X ;  /* 0x00000000000879c3 */ /* 0x000f220000002500 */
[----:B------:R-:W-:Y:S01]  /*00a0*/  UIADD3 UR4, UPT, UPT, UR4, 0x800, URZ ;  /* 0x0000080004047890 */ /* 0x000fe2000fffe0ff */
[----:B------:R3:W-:Y:S04]  /*00b0*/  STL.128 [R1+0x10], RZ ;  /* 0x000010ff01007387 */ /* 0x0007e80000100c00 */
[----:B------:R3:W-:Y:S04]  /*00c0*/  STL.128 [R1+0x20], RZ ;  /* 0x000020ff01007387 */ /* 0x0007e80000100c00 */
[----:B------:R3:W-:Y:S01]  /*00d0*/  STL.128 [R1+0x30], RZ ;  /* 0x000030ff01007387 */ /* 0x0007e20000100c00 */
[----:B------:R-:W-:-:S03]  /*00e0*/  UIADD3 UR9, UPT, UPT, UR9, 0x100, URZ ;  /* 0x0000010009097890 */ /* 0x000fc6000fffe0ff */
[----:B------:R3:W-:Y:S01]  /*00f0*/  STL.128 [R1+0x40], RZ ;  /* 0x000040ff01007387 */ /* 0x0007e20000100c00 */
[----:B--2---:R-:W-:-:S03]  /*0100*/  ULEA UR4, UR5, UR4, 0x18 ;  /* 0x0000000405047291 */ /* 0x004fc6000f8ec0ff */
[----:B------:R3:W-:Y:S04]  /*0110*/  STL.128 [R1+0x50], RZ ;  /* 0x000050ff01007387 */ /* 0x0007e80000100c00 */
[----:B------:R3:W-:Y:S01]  /*0120*/  STL.128 [R1+0x60], RZ ;  /* 0x000060ff01007387 */ /* 0x0007e20000100c00 */
[C---:B-1----:R-:W-:Y:S01]  /*0130*/  SHF.L.U32 R36, R0.reuse, 0x7, RZ ;  /* 0x0000000700247819 */ /* 0x042fe200000006ff */
[----:B----4-:R-:W-:Y:S01]  /*0140*/  USHF.L.U32 UR14, UR8, 0xf, URZ ;  /* 0x0000000f080e7899 */ /* 0x010fe200080006ff */
[----:B------:R-:W-:Y:S01]  /*0150*/  LOP3.LUT R0, R0, 0x7, RZ, 0xc0, !PT ;  /* 0x0000000700007812 */ /* 0x000fe200078ec0ff */
[----:B------:R3:W-:Y:S01]  /*0160*/  STL.128 [R1+0x70], RZ ;  /* 0x000070ff01007387 */ /* 0x0007e20000100c00 */
[----:B------:R-:W-:Y:S02]  /*0170*/  LOP3.LUT R36, R36, 0x380, RZ, 0xc0, !PT ;  /* 0x0000038024247812 */ /* 0x000fe400078ec0ff */
[----:B------:R-:W-:Y:S01]  /*0180*/  LEA R0, R0, UR4, 0x9 ;  /* 0x0000000400007c11 */ /* 0x000fe2000f8e48ff */
[----:B------:R3:W-:Y:S01]  /*0190*/  STL.128 [R1+0x80], RZ ;  /* 0x000080ff01007387 */ /* 0x0007e20000100c00 */
[----:B------:R-:W-:-:S03]  /*01a0*/  UMOV UR4, URZ ;  /* 0x000000ff00047c82 */ /* 0x000fc60008000000 */
[----:B------:R3:W-:Y:S04]  /*01b0*/  STL.128 [R1+0x90], RZ ;  /* 0x000090ff01007387 */ /* 0x0007e80000100c00 */
        /* <DEDUP_REMOVED lines=117> */
[----:B0-----:R3:W-:Y:S02]  /*0910*/  STL.128 [R1+0x7f0], RZ ;  /* 0x0007f0ff01007387 */ /* 0x0017e40000100c00 */
.L_x_4:
[----:B------:R-:W0:Y:S01]  /*0920*/  S2R R2, SR_TID.X ;  /* 0x0000000000027919 */ /* 0x000e220000002100 */
[----:B------:R-:W1:Y:S01]  /*0930*/  LDC.64 R6, c[0x0][0x380] ;  /* 0x0000e000ff067b82 */ /* 0x000e620000000a00 */
[----:B------:R-:W-:Y:S01]  /*0940*/  MOV R3, UR14 ;  /* 0x0000000e00037c02 */ /* 0x000fe20008000f00 */
[----:B------:R-:W-:Y:S01]  /*0950*/  USHF.L.U32 UR5, UR8, 0xa, URZ ;  /* 0x0000000a08057899 */ /* 0x000fe200080006ff */
[----:B------:R-:W-:-:S05]  /*0960*/  MOV R10, UR4 ;  /* 0x00000004000a7c02 */ /* 0x000fca0008000f00 */
[----:B--2---:R-:W2:Y:S01]  /*0970*/  LDC.64 R4, c[0x0][0x388] ;  /* 0x0000e200ff047b82 */ /* 0x004ea20000000a00 */
[----:B------:R-:W-:Y:S01]  /*0980*/  MOV R9, UR5 ;  /* 0x0000000500097c02 */ /* 0x000fe20008000f00 */
[----:B------:R-:W-:Y:S01]  /*0990*/  USHF.L.U32 UR5, UR4, 0xe, URZ ;  /* 0x0000000e04057899 */ /* 0x000fe200080006ff */
[----:B0-----:R-:W-:Y:S02]  /*09a0*/  LOP3.LUT R3, R3, 0x7ffe0003, R2, 0xc8, !PT ;  /* 0x7ffe000303037812 */ /* 0x001fe400078ec802 */
[----:B------:R-:W-:-:S04]  /*09b0*/  SHF.L.U32 R8, R2, 0x8, RZ ;  /* 0x0000000802087819 */ /* 0x000fc800000006ff */
[----:B------:R-:W-:Y:S02]  /*09c0*/  LOP3.LUT R3, R3, 0xfc00, R8, 0xf8, !PT ;  /* 0x0000fc0003037812 */ /* 0x000fe400078ef808 */
[----:B------:R-:W-:Y:S02]  /*09d0*/  SHF.L.U32 R8, R2, 0x1, RZ ;  /* 0x0000000102087819 */ /* 0x000fe400000006ff */
[----:B------:R-:W-:Y:S02]  /*09e0*/  LEA R3, R10, R3, 0x2 ;  /* 0x000000030a037211 */ /* 0x000fe400078e10ff */
[----:B------:R-:W-:-:S03]  /*09f0*/  LOP3.LUT R8, R8, 0xc00, R9, 0xf8, !PT ;  /* 0x00000c0008087812 */ /* 0x000fc600078ef809 */
[----:B-1----:R-:W-:Y:S01]  /*0a00*/  IMAD.WIDE.U32 R20, R3, 0x4, R6 ;  /* 0x0000000403147825 */ /* 0x002fe200078e0006 */
[----:B------:R-:W-:-:S04]  /*0a10*/  LOP3.LUT R23, R8, UR5, RZ, 0xfc, !PT ;  /* 0x0000000508177c12 */ /* 0x000fc8000f8efcff */
[----:B------:R-:W4:Y:S01]  /*0a20*/  LDG.E.CONSTANT R3, desc[UR12][R20.64] ;  /* 0x0000000c14037981 */ /* 0x000f22000c1e9900 */
[----:B--2---:R-:W-:-:S03]  /*0a30*/  IMAD.WIDE.U32 R22, R23, 0x4, R4 ;  /* 0x0000000417167825 */ /* 0x004fc600078e0004 */
[----:B------:R0:W2:Y:S04]  /*0a40*/  LDG.E.CONSTANT R25, desc[UR12][R20.64+0x40000] ;  /* 0x0400000c14197981 */ /* 0x0000a8000c1e9900 */
[----:B------:R-:W5:Y:S04]  /*0a50*/  LDG.E.64.CONSTANT R4, desc[UR12][R22.64] ;  /* 0x0000000c16047981 */ /* 0x000f68000c1e9b00 */
[----:B------:R-:W3:Y:S04]  /*0a60*/  LDG.E.64.CONSTANT R6, desc[UR12][R22.64+0x800] ;  /* 0x0008000c16067981 */ /* 0x000ee8000c1e9b00 */
[----:B------:R-:W3:Y:S04]  /*0a70*/  LDG.E.64.CONSTANT R8, desc[UR12][R22.64+0x4000] ;  /* 0x0040000c16087981 */ /* 0x000ee8000c1e9b00 */
[----:B------:R-:W3:Y:S04]  /*0a80*/  LDG.E.64.CONSTANT R10, desc[UR12][R22.64+0x4800] ;  /* 0x0048000c160a7981 */ /* 0x000ee8000c1e9b00 */
[----:B------:R-:W3:Y:S04]  /*0a90*/  LDG.E.64.CONSTANT R12, desc[UR12][R22.64+0x8000] ;  /* 0x0080000c160c7981 */ /* 0x000ee8000c1e9b00 */
[----:B------:R-:W3:Y:S04]  /*0aa0*/  LDG.E.64.CONSTANT R14, desc[UR12][R22.64+0x8800] ;  /* 0x0088000c160e7981 */ /* 0x000ee8000c1e9b00 */
[----:B------:R-:W3:Y:S04]  /*0ab0*/  LDG.E.64.CONSTANT R16, desc[UR12][R22.64+0xc000] ;  /* 0x00c0000c16107981 */ /* 0x000ee8000c1e9b00 */
[----:B------:R-:W3:Y:S01]  /*0ac0*/  LDG.E.64.CONSTANT R18, desc[UR12][R22.64+0xc800] ;  /* 0x00c8000c16127981 */ /* 0x000ee2000c1e9b00 */
[----:B------:R-:W1:Y:S01]  /*0ad0*/  S2UR UR6, SR_CgaCtaId ;  /* 0x00000000000679c3 */ /* 0x000e620000008800 */
[----:B------:R-:W-:-:S02]  /*0ae0*/  UMOV UR5, 0x400 ;  /* 0x0000040000057882 */ /* 0x000fc40000000000 */
[----:B------:R-:W-:Y:S02]  /*0af0*/  UIADD3 UR7, UPT, UPT, UR5, 0x800, URZ ;  /* 0x0000080005077890 */ /* 0x000fe4000fffe0ff */
[----:B-1----:R-:W-:Y:S02]  /*0b00*/  ULEA UR5, UR6, UR5, 0x18 ;  /* 0x0000000506057291 */ /* 0x002fe4000f8ec0ff */
[----:B------:R-:W-:-:S04]  /*0b10*/  ULEA UR7, UR6, UR7, 0x18 ;  /* 0x0000000706077291 */ /* 0x000fc8000f8ec0ff */
[C---:B0-----:R-:W-:Y:S01]  /*0b20*/  LEA R20, R2.reuse, UR5, 0x2 ;  /* 0x0000000502147c11 */ /* 0x041fe2000f8e10ff */
[----:B------:R-:W-:Y:S01]  /*0b30*/  BAR.SYNC.DEFER_BLOCKING 0x0 ;  /* 0x0000000000007b1d */ /* 0x000fe20000010000 */
[----:B------:R-:W-:Y:S01]  /*0b40*/  LEA R2, R2, UR7, 0x3 ;  /* 0x0000000702027c11 */ /* 0x000fe2000f8e18ff */
[----:B------:R-:W-:-:S04]  /*0b50*/  UIADD3 UR4, UPT, UPT, UR4, 0x1, URZ ;  /* 0x0000000104047890 */ /* 0x000fc8000fffe0ff */
[----:B------:R-:W-:Y:S01]  /*0b60*/  UISETP.NE.AND UP0, UPT, UR4, 0x100, UPT ;  /* 0x000001000400788c */ /* 0x000fe2000bf05270 */
[----:B------:R-:W-:Y:S01]  /*0b70*/  UMOV UR5, URZ ;  /* 0x000000ff00057c82 */ /* 0x000fe20008000000 */
[----:B----4-:R0:W-:Y:S04]  /*0b80*/  STS [R20], R3 ;  /* 0x0000000314007388 */ /* 0x0101e80000000800 */
[----:B--2---:R0:W-:Y:S04]  /*0b90*/  STS [R20+0x400], R25 ;  /* 0x0004001914007388 */ /* 0x0041e80000000800 */
[----:B-----5:R0:W-:Y:S04]  /*0ba0*/  STS.64 [R2], R4 ;  /* 0x0000000402007388 */ /* 0x0201e80000000a00 */
[----:B---3--:R0:W-:Y:S04]  /*0bb0*/  STS.64 [R2+0x800], R6 ;  /* 0x0008000602007388 */ /* 0x0081e80000000a00 */
[----:B------:R0:W-:Y:S04]  /*0bc0*/  STS.64 [R2+0x1000], R8 ;  /* 0x0010000802007388 */ /* 0x0001e80000000a00 */
[----:B------:R0:W-:Y:S04]  /*0bd0*/  STS.64 [R2+0x1800], R10 ;  /* 0x0018000a02007388 */ /* 0x0001e80000000a00 */
[----:B------:R0:W-:Y:S04]  /*0be0*/  STS.64 [R2+0x2000], R12 ;  /* 0x0020000c02007388 */ /* 0x0001e80000000a00 */
[----:B------:R0:W-:Y:S04]  /*0bf0*/  STS.64 [R2+0x2800], R14 ;  /* 0x0028000e02007388 */ /* 0x0001e80000000a00 */
[----:B------:R0:W-:Y:S04]  /*0c00*/  STS.64 [R2+0x3000], R16 ;  /* 0x0030001002007388 */ /* 0x0001e80000000a00 */
[----:B------:R0:W-:Y:S01]  /*0c10*/  STS.64 [R2+0x3800], R18 ;  /* 0x0038001202007388 */ /* 0x0001e20000000a00 */
[----:B------:R-:W-:Y:S06]  /*0c20*/  BAR.SYNC.DEFER_BLOCKING 0x0 ;  /* 0x0000000000007b1d */ /* 0x000fec0000010000 */
.L_x_1:
[----:B0-----:R-:W0:Y:S01]  /*0c30*/  S2R R2, SR_TID.X ;  /* 0x0000000000027919 */ /* 0x001e220000002100 */
[----:B-1----:R-:W1:Y:S01]  /*0c40*/  S2UR UR7, SR_CgaCtaId ;  /* 0x00000000000779c3 */ /* 0x002e620000008800 */
[----:B------:R-:W-:Y:S01]  /*0c50*/  UMOV UR6, 0x400 ;  /* 0x0000040000067882 */ /* 0x000fe20000000000 */
[----:B------:R-:W-:Y:S01]  /*0c60*/  MOV R3, UR5 ;  /* 0x0000000500037c02 */ /* 0x000fe20008000f00 */
[----:B-1----:R-:W-:-:S03]  /*0c70*/  ULEA UR6, UR7, UR6, 0x18 ;  /* 0x0000000607067291 */ /* 0x002fc6000f8ec0ff */
[----:B------:R-:W-:Y:S01]  /*0c80*/  UMOV UR7, 0x1000 ;  /* 0x0000100000077882 */ /* 0x000fe20000000000 */
[----:B0-----:R-:W-:-:S04]  /*0c90*/  SHF.L.U32 R2, R2, 0x1, RZ ;  /* 0x0000000102027819 */ /* 0x001fc800000006ff */
[----:B------:R-:W-:-:S04]  /*0ca0*/  LOP3.LUT R2, R2, 0x1f0, RZ, 0xc0, !PT ;  /* 0x000001f002027812 */ /* 0x000fc800078ec0ff */
[----:B------:R-:W-:-:S04]  /*0cb0*/  LEA R2, R3, R2, 0x2 ;  /* 0x0000000203027211 */ /* 0x000fc800078e10ff */
[----:B------:R-:W-:Y:S01]  /*0cc0*/  LEA R2, R2, UR6, 0x2 ;  /* 0x0000000602027c11 */ /* 0x000fe2000f8e10ff */
[----:B------:R-:W-:Y:S02]  /*0cd0*/  UIMAD UR6, UR5, 0x200, UR16 ;  /* 0x00000200050678a4 */ /* 0x000fe4000f8e0210 */
[----:B------:R-:W-:Y:S02]  /*0ce0*/  UIADD3 UR5, UPT, UPT, UR5, 0x1, URZ ;  /* 0x0000000105057890 */ /* 0x000fe4000fffe0ff */
[----:B------:R-:W-:Y:S01]  /*0cf0*/  UIADD3 UR6, UPT, UPT, UR6, 0x40, URZ ;  /* 0x0000004006067890 */ /* 0x000fe2000fffe0ff */
[----:B------:R-:W0:Y:S01]  /*0d00*/  LDS.64 R2, [R2] ;  /* 0x0000000002027984 */ /* 0x000e220000000a00 */
[----:B------:R-:W-:-:S11]  /*0d10*/  UISETP.NE.AND UP2, UPT, UR5, 0x4, UPT ;  /* 0x000000040500788c */ /* 0x000fd6000bf45270 */
.L_x_0:
[----:B-1----:R-:W0:Y:S04]  /*0d20*/  LDL.128 R16, [UR6+-0x40] ;  /* 0xffffc006ff107983 */ /* 0x002e280008100c00 */
[----:B------:R-:W2:Y:S04]  /*0d30*/  LDL.128 R24, [UR6+-0x30] ;  /* 0xffffd006ff187983 */ /* 0x000ea80008100c00 */
[----:B------:R-:W3:Y:S04]  /*0d40*/  LDL.128 R8, [UR6+-0x20] ;  /* 0xffffe006ff087983 */ /* 0x000ee80008100c00 */
[----:B------:R-:W4:Y:S04]  /*0d50*/  LDL.128 R12, [UR6+-0x10] ;  /* 0xfffff006ff0c7983 */ /* 0x000f280008100c00 */
[----:B------:R-:W0:Y:S04]  /*0d60*/  LDS.128 R20, [R0+UR7+-0x1000] ;  /* 0xfff0000700147984 */ /* 0x000e280008000c00 */
[----:B------:R-:W1:Y:S01]  /*0d70*/  LDS.128 R4, [R0+UR7] ;  /* 0x0000000700047984 */ /* 0x000e620008000c00 */
[C---:B0-----:R-:W-:Y:S01]  /*0d80*/  FFMA R20, R2.reuse, R20, R16 ;  /* 0x0000001402147223 */ /* 0x041fe20000000010 */
[C---:B------:R-:W-:Y:S01]  /*0d90*/  FFMA R30, R2.reuse, R21, R17 ;  /* 0x00000015021e7223 */ /* 0x040fe20000000011 */
[C---:B------:R-:W-:Y:S01]  /*0da0*/  FFMA R17, R2.reuse, R22, R18 ;  /* 0x0000001602117223 */ /* 0x040fe20000000012 */
[----:B------:R-:W-:Y:S01]  /*0db0*/  FFMA R16, R2, R23, R19 ;  /* 0x0000001702107223 */ /* 0x000fe20000000013 */
[----:B-1----:R-:W-:-:S02]  /*0dc0*/  FFMA R28, R3, R4, R20 ;  /* 0x00000004031c7223 */ /* 0x002fc40000000014 */
[----:B------:R-:W2:Y:S01]  /*0dd0*/  LDS.128 R20, [R0+UR7+-0xff0] ;  /* 0xfff0100700147984 */ /* 0x000ea20008000c00 */
[C---:B------:R-:W-:Y:S01]  /*0de0*/  FFMA R29, R3.reuse, R5, R30 ;  /* 0x00000005031d7223 */ /* 0x040fe2000000001e */
[C---:B------:R-:W-:Y:S01]  /*0df0*/  FFMA R30, R3.reuse, R6, R17 ;  /* 0x00000006031e7223 */ /* 0x040fe20000000011 */
[----:B------:R-:W-:Y:S02]  /*0e00*/  FFMA R31, R3, R7, R16 ;  /* 0x00000007031f7223 */ /* 0x000fe40000000010 */
[----:B------:R-:W0:Y:S04]  /*0e10*/  LDS.128 R4, [R0+UR7+0x10] ;  /* 0x0000100700047984 */ /* 0x000e280008000c00 */
[----:B------:R-:W5:Y:S01]  /*0e20*/  LDL.128 R16, [UR6] ;  /* 0x00000006ff107983 */ /* 0x000f620008100c00 */
[C---:B--2---:R-:W-:Y:S01]  /*0e30*/  FFMA R24, R2.reuse, R20, R24 ;  /* 0x0000001402187223 */ /* 0x044fe20000000018 */
[C---:B------:R-:W-:Y:S01]  /*0e40*/  FFMA R20, R2.reuse, R21, R25 ;  /* 0x0000001502147223 */ /* 0x040fe20000000019 */
[C---:B------:R-:W-:Y:S01]  /*0e50*/  FFMA R33, R2.reuse, R22, R26 ;  /* 0x0000001602217223 */ /* 0x040fe2000000001a */
[----:B------:R-:W-:-:S02]  /*0e60*/  FFMA R32, R2, R23, R27 ;  /* 0x0000001702207223 */ /* 0x000fc4000000001b */
[C---:B0-----:R-:W-:Y:S02]  /*0e70*/  FFMA R25, R3.reuse, R5, R20 ;  /* 0x0000000503197223 */ /* 0x041fe40000000014 */
[----:B------:R-:W3:Y:S01]  /*0e80*/  LDS.128 R20, [R0+UR7+-0xfe0] ;  /* 0xfff0200700147984 */ /* 0x000ee20008000c00 */
[C---:B------:R-:W-:Y:S01]  /*0e90*/  FFMA R24, R3.reuse, R4, R24 ;  /* 0x0000000403187223 */ /* 0x040fe20000000018 */
[C---:B------:R-:W-:Y:S01]  /*0ea0*/  FFMA R26, R3.reuse, R6, R33 ;  /* 0x00000006031a7223 */ /* 0x040fe20000000021 */
[----:B------:R-:W-:Y:S01]  /*0eb0*/  FFMA R27, R3, R7, R32 ;  /* 0x00000007031b7223 */ /* 0x000fe20000000020 */
[----:B------:R3:W-:Y:S04]  /*0ec0*/  STL.128 [UR6+-0x40], R28 ;  /* 0xffffc01cff007987 */ /* 0x0007e80008100c06 */
[----:B------:R-:W2:Y:S01]  /*0ed0*/  LDL.128 R4, [UR6+0x10] ;  /* 0x00001006ff047983 */ /* 0x000ea20008100c00 */
[C---:B---3--:R-:W-:Y:S01]  /*0ee0*/  FFMA R28, R2.reuse, R21, R9 ;  /* 0x00000015021c7223 */ /* 0x048fe20000000009 */
[C---:B------:R-:W-:Y:S01]  /*0ef0*/  FFMA R21, R2.reuse, R22, R10 ;  /* 0x0000001602157223 */ /* 0x040fe2000000000a */
[C---:B------:R-:W-:Y:S01]  /*0f00*/  FFMA R20, R2.reuse, R20, R8 ;  /* 0x0000001402147223 */ /* 0x040fe20000000008 */
[----:B------:R-:W-:-:S02]  /*0f10*/  FFMA R22, R2, R23, R11 ;  /* 0x0000001702167223 */ /* 0x000fc4000000000b */
[----:B------:R-:W0:Y:S02]  /*0f20*/  LDS.128 R8, [R0+UR7+0x20] ;  /* 0x0000200700087984 */ /* 0x000e240008000c00 */
[C---:B0-----:R-:W-:Y:S01]  /*0f30*/  FFMA R33, R3.reuse, R9, R28 ;  /* 0x0000000903217223 */ /* 0x041fe2000000001c */
[C---:B------:R-:W-:Y:S01]  /*0f40*/  FFMA R32, R3.reuse, R8, R20 ;  /* 0x0000000803207223 */ /* 0x040fe20000000014 */
[----:B------:R-:W4:Y:S01]  /*0f50*/  LDS.128 R28, [R0+UR7+-0xfd0] ;  /* 0xfff03007001c7984 */ /* 0x000f220008000c00 */
[C---:B------:R-:W-:Y:S01]  /*0f60*/  FFMA R34, R3.reuse, R10, R21 ;  /* 0x0000000a03227223 */ /* 0x040fe20000000015 */
[----:B------:R-:W-:Y:S02]  /*0f70*/  FFMA R35, R3, R11, R22 ;  /* 0x0000000b03237223 */ /* 0x000fe40000000016 */
[----:B------:R-:W3:Y:S04]  /*0f80*/  LDL.128 R8, [UR6+0x20] ;  /* 0x00002006ff087983 */ /* 0x000ee80008100c00 */
[----:B------:R-:W0:Y:S01]  /*0f90*/  LDS.128 R20, [R0+UR7+0x30] ;  /* 0x0000300700147984 */ /* 0x000e220008000c00 */
[C---:B----4-:R-:W-:Y:S01]  /*0fa0*/  FFMA R28, R2.reuse, R28, R12 ;  /* 0x0000001c021c7223 */ /* 0x050fe2000000000c */
[C---:B------:R-:W-:Y:S01]  /*0fb0*/  FFMA R12, R2.reuse, R29, R13 ;  /* 0x0000001d020c7223 */ /* 0x040fe2000000000d */
[C---:B------:R-:W-:Y:S01]  /*0fc0*/  FFMA R13, R2.reuse, R30, R14 ;  /* 0x0000001e020d7223 */ /* 0x040fe2000000000e */
[----:B------:R-:W-:-:S02]  /*0fd0*/  FFMA R31, R2, R31, R15 ;  /* 0x0000001f021f7223 */ /* 0x000fc4000000000f */
[C---:B0-----:R-:W-:Y:S01]  /*0fe0*/  FFMA R29, R3.reuse, R21, R12 ;  /* 0x00000015031d7223 */ /* 0x041fe2000000000c */
[C---:B------:R-:W-:Y:S02]  /*0ff0*/  FFMA R30, R3.reuse, R22, R13 ;  /* 0x00000016031e7223 */ /* 0x040fe4000000000d */
[----:B------:R-:W4:Y:S01]  /*1000*/  LDL.128 R12, [UR6+0x30] ;  /* 0x00003006ff0c7983 */ /* 0x000f220008100c00 */
[C---:B------:R-:W-:Y:S01]  /*1010*/  FFMA R28, R3.reuse, R20, R28 ;  /* 0x00000014031c7223 */ /* 0x040fe2000000001c */
[C---:B------:R-:W-:Y:S02]  /*1020*/  FFMA R31, R3.reuse, R23, R31 ;  /* 0x00000017031f7223 */ /* 0x040fe4000000001f */
[----:B------:R-:W5:Y:S04]  /*1030*/  LDS.128 R20, [R0+UR7+-0xfc0] ;  /* 0xfff0400700147984 */ /* 0x000f680008000c00 */
[----:B------:R-:W-:Y:S04]  /*1040*/  STL.128 [UR6+-0x30], R24 ;  /* 0xffffd018ff007987 */ /* 0x000fe80008100c06 */
[----:B------:R-:W0:Y:S04]  /*1050*/  LDS.128 R24, [R0+UR7+0x40] ;  /* 0x0000400700187984 */ /* 0x000e280008000c00 */
[----:B------:R1:W-:Y:S04]  /*1060*/  STL.128 [UR6+-0x20], R32 ;  /* 0xffffe020ff007987 */ /* 0x0003e80008100c06 */
[----:B------:R-:W-:Y:S01]  /*1070*/  STL.128 [UR6+-0x10], R28 ;  /* 0xfffff01cff007987 */ /* 0x000fe20008100c06 */
[C---:B-----5:R-:W-:Y:S01]  /*1080*/  FFMA R16, R2.reuse, R20, R16 ;  /* 0x0000001402107223 */ /* 0x060fe20000000010 */
[C---:B-1----:R-:W-:Y:S01]  /*1090*/  FFMA R32, R2.reuse, R21, R17 ;  /* 0x0000001502207223 */ /* 0x042fe20000000011 */
[C---:B------:R-:W-:Y:S01]  /*10a0*/  FFMA R21, R2.reuse, R22, R18 ;  /* 0x0000001602157223 */ /* 0x040fe20000000012 */
[----:B------:R-:W-:Y:S01]  /*10b0*/  FFMA R20, R2, R23, R19 ;  /* 0x0000001702147223 */ /* 0x000fe20000000013 */
[----:B0-----:R-:W-:-:S02]  /*10c0*/  FFMA R24, R3, R24, R16 ;  /* 0x0000001803187223 */ /* 0x001fc40000000010 */
[----:B------:R-:W2:Y:S01]  /*10d0*/  LDS.128 R16, [R0+UR7+-0xfb0] ;  /* 0xfff0500700107984 */ /* 0x000ea20008000c00 */
[C---:B------:R-:W-:Y:S01]  /*10e0*/  FFMA R26, R3.reuse, R26, R21 ;  /* 0x0000001a031a7223 */ /* 0x040fe20000000015 */
[C---:B------:R-:W-:Y:S02]  /*10f0*/  FFMA R27, R3.reuse, R27, R20 ;  /* 0x0000001b031b7223 */ /* 0x040fe40000000014 */
[----:B------:R-:W0:Y:S01]  /*1100*/  LDS.128 R20, [R0+UR7+0x50] ;  /* 0x0000500700147984 */ /* 0x000e220008000c00 */
[C---:B--2---:R-:W-:Y:S01]  /*1110*/  FFMA R4, R2.reuse, R16, R4 ;  /* 0x0000001002047223 */ /* 0x044fe20000000004 */
[C---:B------:R-:W-:Y:S01]  /*1120*/  FFMA R28, R2.reuse, R17, R5 ;  /* 0x00000011021c7223 */ /* 0x040fe20000000005 */
[C---:B------:R-:W-:Y:S01]  /*1130*/  FFMA R17, R2.reuse, R18, R6 ;  /* 0x0000001202117223 */ /* 0x040fe20000000006 */
[----:B------:R-:W-:Y:S01]  /*1140*/  FFMA R16, R2, R19, R7 ;  /* 0x0000001302107223 */ /* 0x000fe20000000007 */
[C---:B0-----:R-:W-:Y:S02]  /*1150*/  FFMA R20, R3.reuse, R20, R4 ;  /* 0x0000001403147223 */ /* 0x041fe40000000004 */
[----:B------:R-:W3:Y:S01]  /*1160*/  LDS.128 R4, [R0+UR7+-0xfa0] ;  /* 0xfff0600700047984 */ /* 0x000ee20008000c00 */
[C---:B------:R-:W-:Y:S01]  /*1170*/  FFMA R22, R3.reuse, R22, R17 ;  /* 0x0000001603167223 */ /* 0x040fe20000000011 */
[----:B------:R-:W-:-:S02]  /*1180*/  FFMA R23, R3, R23, R16 ;  /* 0x0000001703177223 */ /* 0x000fc40000000010 */
[----:B------:R-:W0:Y:S01]  /*1190*/  LDS.128 R16, [R0+UR7+0x60] ;  /* 0x0000600700107984 */ /* 0x000e220008000c00 */
[C---:B------:R-:W-:Y:S01]  /*11a0*/  FFMA R21, R3.reuse, R21, R28 ;  /* 0x0000001503157223 */ /* 0x040fe2000000001c */
[----:B------:R-:W-:-:S04]  /*11b0*/  FFMA R25, R3, R25, R32 ;  /* 0x0000001903197223 */ /* 0x000fc80000000020 */
[----:B------:R-:W-:Y:S04]  /*11c0*/  STL.128 [UR6+0x10], R20 ;  /* 0x00001014ff007987 */ /* 0x000fe80008100c06 */
[----:B------:R-:W-:Y:S01]  /*11d0*/  STL.128 [UR6], R24 ;  /* 0x00000018ff007987 */ /* 0x000fe20008100c06 */
[C---:B---3--:R-:W-:Y:S01]  /*11e0*/  FFMA R4, R2.reuse, R4, R8 ;  /* 0x0000000402047223 */ /* 0x048fe20000000008 */
[C---:B------:R-:W-:Y:S01]  /*11f0*/  FFMA R28, R2.reuse, R5, R9 ;  /* 0x00000005021c7223 */ /* 0x040fe20000000009 */
[C---:B------:R-:W-:Y:S01]  /*1200*/  FFMA R9, R2.reuse, R6, R10 ;  /* 0x0000000602097223 */ /* 0x040fe2000000000a */
[----:B------:R-:W-:Y:S01]  /*1210*/  FFMA R8, R2, R7, R11 ;  /* 0x0000000702087223 */ /* 0x000fe2000000000b */
[C---:B0-----:R-:W-:Y:S02]  /*1220*/  FFMA R16, R3.reuse, R16, R4 ;  /* 0x0000001003107223 */ /* 0x041fe40000000004 */
[----:B------:R-:W4:Y:S01]  /*1230*/  LDS.128 R4, [R0+UR7+-0xf90] ;  /* 0xfff0700700047984 */ /* 0x000f220008000c00 */
[C---:B------:R-:W-:Y:S01]  /*1240*/  FFMA R18, R3.reuse, R18, R9 ;  /* 0x0000001203127223 */ /* 0x040fe20000000009 */
[----:B------:R-:W-:-:S02]  /*1250*/  FFMA R19, R3, R19, R8 ;  /* 0x0000001303137223 */ /* 0x000fc40000000008 */
[----:B------:R-:W0:Y:S01]  /*1260*/  LDS.128 R8, [R0+UR7+0x70] ;  /* 0x0000700700087984 */ /* 0x000e220008000c00 */
[----:B------:R-:W-:-:S04]  /*1270*/  UIADD3 UR7, UPT, UPT, UR7, 0x80, URZ ;  /* 0x0000008007077890 */ /* 0x000fc8000fffe0ff */
[----:B------:R-:W-:Y:S01]  /*1280*/  UISETP.NE.AND UP1, UPT, UR7, 0x1200, UPT ;  /* 0x000012000700788c */ /* 0x000fe2000bf25270 */
[----:B------:R-:W-:-:S05]  /*1290*/  FFMA R17, R3, R17, R28 ;  /* 0x0000001103117223 */ /* 0x000fca000000001c */
[----:B------:R1:W-:Y:S01]  /*12a0*/  STL.128 [UR6+0x20], R16 ;  /* 0x00002010ff007987 */ /* 0x0003e20008100c06 */
[C---:B----4-:R-:W-:Y:S01]  /*12b0*/  FFMA R4, R2.reuse, R4, R12 ;  /* 0x0000000402047223 */ /* 0x050fe2000000000c */
[C---:B------:R-:W-:Y:S01]  /*12c0*/  FFMA R12, R2.reuse, R5, R13 ;  /* 0x00000005020c7223 */ /* 0x040fe2000000000d */
[C---:B------:R-:W-:Y:S01]  /*12d0*/  FFMA R5, R2.reuse, R6, R14 ;  /* 0x0000000602057223 */ /* 0x040fe2000000000e */
[----:B------:R-:W-:Y:S01]  /*12e0*/  FFMA R6, R2, R7, R15 ;  /* 0x0000000702067223 */ /* 0x000fe2000000000f */
[C---:B0-----:R-:W-:Y:S01]  /*12f0*/  FFMA R8, R3.reuse, R8, R4 ;  /* 0x0000000803087223 */ /* 0x041fe20000000004 */
[C---:B------:R-:W-:Y:S01]  /*1300*/  FFMA R9, R3.reuse, R9, R12 ;  /* 0x0000000903097223 */ /* 0x040fe2000000000c */
[C---:B------:R-:W-:Y:S01]  /*1310*/  FFMA R10, R3.reuse, R10, R5 ;  /* 0x0000000a030a7223 */ /* 0x040fe20000000005 */
[----:B------:R-:W-:-:S05]  /*1320*/  FFMA R11, R3, R11, R6 ;  /* 0x0000000b030b7223 */ /* 0x000fca0000000006 */
[----:B------:R1:W-:Y:S01]  /*1330*/  STL.128 [UR6+0x30], R8 ;  /* 0x00003008ff007987 */ /* 0x0003e20008100c06 */
[----:B------:R-:W-:Y:S01]  /*1340*/  UIADD3 UR6, UPT, UPT, UR6, 0x80, URZ ;  /* 0x0000008006067890 */ /* 0x000fe2000fffe0ff */
[----:B------:R-:W-:Y:S11]  /*1350*/  BRA.U UP1, `(.L_x_0) ;  /* 0xfffffff901707547 */ /* 0x000ff6000b83ffff */
[----:B------:R-:W-:Y:S05]  /*1360*/  BRA.U UP2, `(.L_x_1) ;  /* 0xfffffff902307547 */ /* 0x000fea000b83ffff */
[----:B------:R-:W-:-:S05]  /*1370*/  UMOV UR5, URZ ;  /* 0x000000ff00057c82 */ /* 0x000fca0008000000 */
.L_x_3:
[----:B------:R-:W0:Y:S01]  /*1380*/  S2R R2, SR_TID.X ;  /* 0x0000000000027919 */ /* 0x000e220000002100 */
[----:B--2---:R-:W2:Y:S01]  /*1390*/  S2UR UR7, SR_CgaCtaId ;  /* 0x00000000000779c3 */ /* 0x004ea20000008800 */
[----:B------:R-:W-:Y:S01]  /*13a0*/  UMOV UR6, 0x400 ;  /* 0x0000040000067882 */ /* 0x000fe20000000000 */
[----:B------:R-:W-:Y:S01]  /*13b0*/  MOV R3, UR5 ;  /* 0x0000000500037c02 */ /* 0x000fe20008000f00 */
[----:B--2---:R-:W-:Y:S02]  /*13c0*/  ULEA UR10, UR7, UR6, 0x18 ;  /* 0x00000006070a7291 */ /* 0x004fe4000f8ec0ff */
[----:B------:R-:W-:-:S04]  /*13d0*/  UIADD3 UR6, UPT, UPT, UR6, 0x800, URZ ;  /* 0x0000080006067890 */ /* 0x000fc8000fffe0ff */
[----:B------:R-:W-:Y:S01]  /*13e0*/  ULEA UR11, UR7, UR6, 0x18 ;  /* 0x00000006070b7291 */ /* 0x000fe2000f8ec0ff */
[----:B0-----:R-:W-:Y:S02]  /*13f0*/  SHF.L.U32 R2, R2, 0x1, RZ ;  /* 0x0000000102027819 */ /* 0x001fe400000006ff */
[----:B------:R-:W-:Y:S02]  /*1400*/  UMOV UR6, URZ ;  /* 0x000000ff00067c82 */ /* 0x000fe40008000000 */
[----:B------:R-:W-:-:S04]  /*1410*/  LOP3.LUT R2, R2, 0x1f0, RZ, 0xc0, !PT ;  /* 0x000001f002027812 */ /* 0x000fc800078ec0ff */
[----:B------:R-:W-:-:S04]  /*1420*/  LEA R2, R3, R2, 0x2 ;  /* 0x0000000203027211 */ /* 0x000fc800078e10ff */
[----:B------:R-:W-:Y:S01]  /*1430*/  LEA R2, R2, UR10, 0x2 ;  /* 0x0000000a02027c11 */ /* 0x000fe2000f8e10ff */
[----:B------:R-:W-:Y:S01]  /*1440*/  UMOV UR10, UR5 ;  /* 0x00000005000a7c82 */ /* 0x000fe20008000000 */
[----:B------:R-:W-:-:S04]  /*1450*/  UIADD3 UR5, UPT, UPT, UR5, 0x1, URZ ;  /* 0x0000000105057890 */ /* 0x000fc8000fffe0ff */
[----:B------:R-:W0:Y:S01]  /*1460*/  LDS.64 R2, [R2+0x8] ;  /* 0x0000080002027984 */ /* 0x000e220000000a00 */
[----:B------:R-:W-:-:S11]  /*1470*/  UISETP.NE.AND UP2, UPT, UR5, 0x4, UPT ;  /* 0x000000040500788c */ /* 0x000fd6000bf45270 */
.L_x_2:
[----:B------:R-:W-:-:S04]  /*1480*/  USHF.L.U32 UR15, UR6, 0x5, URZ ;  /* 0x00000005060f7899 */ /* 0x000fc800080006ff */
[----:B------:R-:W-:-:S04]  /*1490*/  ULEA UR7, UR10, UR15, 0x7 ;  /* 0x0000000f0a077291 */ /* 0x000fc8000f8e38ff */
[----:B------:R-:W-:-:S09]  /*14a0*/  ULEA UR7, UR7, UR16, 0x2 ;  /* 0x0000001007077291 */ /* 0x000fd2000f8e10ff */
[----:B--2---:R-:W0:Y:S04]  /*14b0*/  LDL.128 R12, [UR7] ;  /* 0x00000007ff0c7983 */ /* 0x004e280008100c00 */
[----:B------:R-:W2:Y:S04]  /*14c0*/  LDL.128 R24, [UR7+0x10] ;  /* 0x00001007ff187983 */ /* 0x000ea80008100c00 */
[----:B------:R-:W3:Y:S01]  /*14d0*/  LDL.128 R20, [UR7+0x20] ;  /* 0x00002007ff147983 */ /* 0x000ee20008100c00 */
[----:B------:R-:W-:-:S03]  /*14e0*/  IADD3 R37, PT, PT, R36, UR15, RZ ;  /* 0x0000000f24257c10 */ /* 0x000fc6000fffe0ff */
[----:B------:R-:W4:Y:S01]  /*14f0*/  LDL.128 R4, [UR7+0x30] ;  /* 0x00003007ff047983 */ /* 0x000f220008100c00 */
[----:B------:R-:W-:-:S05]  /*1500*/  LEA R37, R37, UR11, 0x2 ;  /* 0x0000000b25257c11 */ /* 0x000fca000f8e10ff */
[----:B-1----:R-:W0:Y:S04]  /*1510*/  LDS.128 R16, [R37+0x2000] ;  /* 0x0020000025107984 */ /* 0x002e280000000c00 */
[----:B------:R-:W1:Y:S01]  /*1520*/  LDS.128 R8, [R37+0x3000] ;  /* 0x0030000025087984 */ /* 0x000e620000000c00 */
[C---:B0-----:R-:W-:Y:S01]  /*1530*/  FFMA R16, R2.reuse, R16, R12 ;  /* 0x0000001002107223 */ /* 0x041fe2000000000c */
[C---:B------:R-:W-:Y:S01]  /*1540*/  FFMA R30, R2.reuse, R17, R13 ;  /* 0x00000011021e7223 */ /* 0x040fe2000000000d */
[C---:B------:R-:W-:Y:S01]  /*1550*/  FFMA R13, R2.reuse, R18, R14 ;  /* 0x00000012020d7223 */ /* 0x040fe2000000000e */
[----:B------:R-:W-:Y:S01]  /*1560*/  FFMA R12, R2, R19, R15 ;  /* 0x00000013020c7223 */ /* 0x000fe2000000000f */
[C---:B-1----:R-:W-:Y:S02]  /*1570*/  FFMA R28, R3.reuse, R8, R16 ;  /* 0x00000008031c7223 */ /* 0x042fe40000000010 */
[----:B------:R-:W2:Y:S01]  /*1580*/  LDS.128 R16, [R37+0x2010] ;  /* 0x0020100025107984 */ /* 0x000ea20000000c00 */
[C---:B------:R-:W-:Y:S01]  /*1590*/  FFMA R29, R3.reuse, R9, R30 ;  /* 0x00000009031d7223 */ /* 0x040fe2000000001e */
[C---:B------:R-:W-:Y:S01]  /*15a0*/  FFMA R30, R3.reuse, R10, R13 ;  /* 0x0000000a031e7223 */ /* 0x040fe2000000000d */
[----:B------:R-:W-:-:S02]  /*15b0*/  FFMA R31, R3, R11, R12 ;  /* 0x0000000b031f7223 */ /* 0x000fc4000000000c */
[----:B------:R-:W0:Y:S04]  /*15c0*/  LDS.128 R8, [R37+0x3010] ;  /* 0x0030100025087984 */ /* 0x000e280000000c00 */
[----:B------:R-:W5:Y:S01]  /*15d0*/  LDL.128 R12, [UR7+0x40] ;  /* 0x00004007ff0c7983 */ /* 0x000f620008100c00 */
[C---:B--2---:R-:W-:Y:S01]  /*15e0*/  FFMA R34, R2.reuse, R17, R25 ;  /* 0x0000001102227223 */ /* 0x044fe20000000019 */
[C---:B------:R-:W-:Y:S01]  /*15f0*/  FFMA R16, R2.reuse, R16, R24 ;  /* 0x0000001002107223 */ /* 0x040fe20000000018 */
[C---:B------:R-:W-:Y:S01]  /*1600*/  FFMA R17, R2.reuse, R18, R26 ;  /* 0x0000001202117223 */ /* 0x040fe2000000001a */
[----:B------:R-:W-:Y:S01]  /*1610*/  FFMA R24, R2, R19, R27 ;  /* 0x0000001302187223 */ /* 0x000fe2000000001b */
[C---:B0-----:R-:W-:Y:S01]  /*1620*/  FFMA R33, R3.reuse, R9, R34 ;  /* 0x0000000903217223 */ /* 0x041fe20000000022 */
[C---:B------:R-:W-:Y:S01]  /*1630*/  FFMA R32, R3.reuse, R8, R16 ;  /* 0x0000000803207223 */ /* 0x040fe20000000010 */
[----:B------:R-:W-:-:S02]  /*1640*/  FFMA R34, R3, R10, R17 ;  /* 0x0000000a03227223 */ /* 0x000fc40000000011 */
[----:B------:R-:W3:Y:S01]  /*1650*/  LDS.128 R16, [R37+0x2020] ;  /* 0x0020200025107984 */ /* 0x000ee20000000c00 */
[----:B------:R-:W-:-:S03]  /*1660*/  FFMA R35, R3, R11, R24 ;  /* 0x0000000b03237223 */ /* 0x000fc60000000018 */
[----:B------:R-:W0:Y:S04]  /*1670*/  LDS.128 R24, [R37+0x3020] ;  /* 0x0030200025187984 */ /* 0x000e280000000c00 */
[----:B------:R-:W2:Y:S04]  /*1680*/  LDL.128 R8, [UR7+0x50] ;  /* 0x00005007ff087983 */ /* 0x000ea80008100c00 */
[----:B------:R1:W-:Y:S01]  /*1690*/  STL.128 [UR7], R28 ;  /* 0x0000001cff007987 */ /* 0x0003e20008100c07 */
[C---:B---3--:R-:W-:Y:S01]  /*16a0*/  FFMA R20, R2.reuse, R16, R20 ;  /* 0x0000001002147223 */ /* 0x048fe20000000014 */
[C---:B-1----:R-:W-:Y:S01]  /*16b0*/  FFMA R30, R2.reuse, R17, R21 ;  /* 0x00000011021e7223 */ /* 0x042fe20000000015 */
[C---:B------:R-:W-:Y:S01]  /*16c0*/  FFMA R17, R2.reuse, R18, R22 ;  /* 0x0000001202117223 */ /* 0x040fe20000000016 */
[----:B------:R-:W-:Y:S01]  /*16d0*/  FFMA R16, R2, R19, R23 ;  /* 0x0000001302107223 */ /* 0x000fe20000000017 */
[----:B0-----:R-:W-:-:S02]  /*16e0*/  FFMA R28, R3, R24, R20 ;  /* 0x00000018031c7223 */ /* 0x001fc40000000014 */
[----:B------:R-:W4:Y:S01]  /*16f0*/  LDS.128 R20, [R37+0x2030] ;  /* 0x0020300025147984 */ /* 0x000f220000000c00 */
[C---:B------:R-:W-:Y:S01]  /*1700*/  FFMA R29, R3.reuse, R25, R30 ;  /* 0x00000019031d7223 */ /* 0x040fe2000000001e */
[C---:B------:R-:W-:Y:S01]  /*1710*/  FFMA R30, R3.reuse, R26, R17 ;  /* 0x0000001a031e7223 */ /* 0x040fe20000000011 */
[C---:B------:R-:W-:Y:S02]  /*1720*/  FFMA R31, R3.reuse, R27, R16 ;  /* 0x0000001b031f7223 */ /* 0x040fe40000000010 */
[----:B------:R-:W3:Y:S01]  /*1730*/  LDL.128 R16, [UR7+0x60] ;  /* 0x00006007ff107983 */ /* 0x000ee20008100c00 */
[C---:B----4-:R-:W-:Y:S01]  /*1740*/  FFMA R24, R2.reuse, R21, R5 ;  /* 0x0000001502187223 */ /* 0x050fe20000000005 */
[C---:B------:R-:W-:Y:S01]  /*1750*/  FFMA R21, R2.reuse, R22, R6 ;  /* 0x0000001602157223 */ /* 0x040fe20000000006 */
[C---:B------:R-:W-:Y:S01]  /*1760*/  FFMA R20, R2.reuse, R20, R4 ;  /* 0x0000001402147223 */ /* 0x040fe20000000004 */
[C---:B------:R-:W-:Y:S02]  /*1770*/  FFMA R22, R2.reuse, R23, R7 ;  /* 0x0000001702167223 */ /* 0x040fe40000000007 */
[----:B------:R-:W0:Y:S04]  /*1780*/  LDS.128 R4, [R37+0x3030] ;  /* 0x0030300025047984 */ /* 0x000e280000000c00 */
[----:B------:R0:W-:Y:S02]  /*1790*/  STL.128 [UR7+0x10], R32 ;  /* 0x00001020ff007987 */ /* 0x0001e40008100c07 */
[C---:B0-----:R-:W-:Y:S01]  /*17a0*/  FFMA R32, R3.reuse, R4, R20 ;  /* 0x0000000403207223 */ /* 0x041fe20000000014 */
[C---:B------:R-:W-:Y:S01]  /*17b0*/  FFMA R33, R3.reuse, R5, R24 ;  /* 0x0000000503217223 */ /* 0x040fe20000000018 */
[C---:B------:R-:W-:Y:S01]  /*17c0*/  FFMA R34, R3.reuse, R6, R21 ;  /* 0x0000000603227223 */ /* 0x040fe20000000015 */
[C---:B------:R-:W-:Y:S01]  /*17d0*/  FFMA R35, R3.reuse, R7, R22 ;  /* 0x0000000703237223 */ /* 0x040fe20000000016 */
[----:B------:R-:W-:Y:S04]  /*17e0*/  LDS.128 R24, [R37+0x3040] ;  /* 0x0030400025187984 */ /* 0x000fe80000000c00 */
[----:B------:R-:W4:Y:S04]  /*17f0*/  LDL.128 R4, [UR7+0x70] ;  /* 0x00007007ff047983 */ /* 0x000f280008100c00 */
[----:B------:R-:W5:Y:S04]  /*1800*/  LDS.128 R20, [R37+0x2040] ;  /* 0x0020400025147984 */ /* 0x000f680000000c00 */
[----:B------:R-:W-:Y:S01]  /*1810*/  STL.128 [UR7+0x20], R28 ;  /* 0x0000201cff007987 */ /* 0x000fe20008100c07 */
[C---:B-----5:R-:W-:Y:S01]  /*1820*/  FFMA R12, R2.reuse, R20, R12 ;  /* 0x00000014020c7223 */ /* 0x060fe2000000000c */
[C---:B------:R-:W-:Y:S01]  /*1830*/  FFMA R13, R2.reuse, R21, R13 ;  /* 0x00000015020d7223 */ /* 0x040fe2000000000d */
[C---:B------:R-:W-:Y:S01]  /*1840*/  FFMA R21, R2.reuse, R22, R14 ;  /* 0x0000001602157223 */ /* 0x040fe2000000000e */
[----:B------:R-:W-:Y:S01]  /*1850*/  FFMA R20, R2, R23, R15 ;  /* 0x0000001702147223 */ /* 0x000fe2000000000f */
[C---:B------:R-:W-:Y:S01]  /*1860*/  FFMA R24, R3.reuse, R24, R12 ;  /* 0x0000001803187223 */ /* 0x040fe2000000000c */
[----:B------:R-:W-:-:S02]  /*1870*/  FFMA R25, R3, R25, R13 ;  /* 0x0000001903197223 */ /* 0x000fc4000000000d */
[----:B------:R-:W2:Y:S01]  /*1880*/  LDS.128 R12, [R37+0x2050] ;  /* 0x00205000250c7984 */ /* 0x000ea20000000c00 */
[C---:B------:R-:W-:Y:S01]  /*1890*/  FFMA R26, R3.reuse, R26, R21 ;  /* 0x0000001a031a7223 */ /* 0x040fe20000000015 */
[C---:B------:R-:W-:Y:S02]  /*18a0*/  FFMA R27, R3.reuse, R27, R20 ;  /* 0x0000001b031b7223 */ /* 0x040fe40000000014 */
[----:B------:R-:W0:Y:S01]  /*18b0*/  LDS.128 R20, [R37+0x3050] ;  /* 0x0030500025147984 */ /* 0x000e220000000c00 */
[C---:B--2---:R-:W-:Y:S01]  /*18c0*/  FFMA R28, R2.reuse, R13, R9 ;  /* 0x0000000d021c7223 */ /* 0x044fe20000000009 */
[C---:B------:R-:W-:Y:S01]  /*18d0*/  FFMA R8, R2.reuse, R12, R8 ;  /* 0x0000000c02087223 */ /* 0x040fe20000000008 */
[C---:B------:R-:W-:Y:S01]  /*18e0*/  FFMA R9, R2.reuse, R14, R10 ;  /* 0x0000000e02097223 */ /* 0x040fe2000000000a */
[----:B------:R-:W-:Y:S02]  /*18f0*/  FFMA R12, R2, R15, R11 ;  /* 0x0000000f020c7223 */ /* 0x000fe4000000000b */
[C---:B0-----:R-:W-:Y:S01]  /*1900*/  FFMA R20, R3.reuse, R20, R8 ;  /* 0x0000001403147223 */ /* 0x041fe20000000008 */
[----:B------:R-:W-:-:S02]  /*1910*/  FFMA R22, R3, R22, R9 ;  /* 0x0000001603167223 */ /* 0x000fc40000000009 */
[----:B------:R-:W3:Y:S01]  /*1920*/  LDS.128 R8, [R37+0x2060] ;  /* 0x0020600025087984 */ /* 0x000ee20000000c00 */
[----:B------:R-:W-:-:S03]  /*1930*/  FFMA R23, R3, R23, R12 ;  /* 0x0000001703177223 */ /* 0x000fc6000000000c */
[----:B------:R-:W0:Y:S01]  /*1940*/  LDS.128 R12, [R37+0x3060] ;  /* 0x00306000250c7984 */ /* 0x000e220000000c00 */
[C---:B------:R-:W-:Y:S01]  /*1950*/  FFMA R21, R3.reuse, R21, R28 ;  /* 0x0000001503157223 */ /* 0x040fe2000000001c */
[C---:B---3--:R-:W-:Y:S01]  /*1960*/  FFMA R28, R2.reuse, R9, R17 ;  /* 0x00000009021c7223 */ /* 0x048fe20000000011 */
[C---:B------:R-:W-:Y:S01]  /*1970*/  FFMA R8, R2.reuse, R8, R16 ;  /* 0x0000000802087223 */ /* 0x040fe20000000010 */
[C---:B------:R-:W-:Y:S01]  /*1980*/  FFMA R9, R2.reuse, R10, R18 ;  /* 0x0000000a02097223 */ /* 0x040fe20000000012 */
[----:B------:R-:W-:Y:S02]  /*1990*/  FFMA R16, R2, R11, R19 ;  /* 0x0000000b02107223 */ /* 0x000fe40000000013 */
[C---:B0-----:R-:W-:Y:S01]  /*19a0*/  FFMA R12, R3.reuse, R12, R8 ;  /* 0x0000000c030c7223 */ /* 0x041fe20000000008 */
[C---:B------:R-:W-:Y:S02]  /*19b0*/  FFMA R14, R3.reuse, R14, R9 ;  /* 0x0000000e030e7223 */ /* 0x040fe40000000009 */
[----:B------:R-:W4:Y:S01]  /*19c0*/  LDS.128 R8, [R37+0x2070] ;  /* 0x0020700025087984 */ /* 0x000f220000000c00 */
[----:B------:R-:W-:-:S03]  /*19d0*/  FFMA R15, R3, R15, R16 ;  /* 0x0000000f030f7223 */ /* 0x000fc60000000010 */
[----:B------:R-:W0:Y:S01]  /*19e0*/  LDS.128 R16, [R37+0x3070] ;  /* 0x0030700025107984 */ /* 0x000e220000000c00 */
[----:B------:R-:W-:-:S03]  /*19f0*/  FFMA R13, R3, R13, R28 ;  /* 0x0000000d030d7223 */ /* 0x000fc6000000001c */
[----:B------:R2:W-:Y:S04]  /*1a00*/  STL.128 [UR7+0x30], R32 ;  /* 0x00003020ff007987 */ /* 0x0005e80008100c07 */
[----:B------:R2:W-:Y:S04]  /*1a10*/  STL.128 [UR7+0x40], R24 ;  /* 0x00004018ff007987 */ /* 0x0005e80008100c07 */
[----:B------:R2:W-:Y:S04]  /*1a20*/  STL.128 [UR7+0x50], R20 ;  /* 0x00005014ff007987 */ /* 0x0005e80008100c07 */
[----:B------:R2:W-:Y:S01]  /*1a30*/  STL.128 [UR7+0x60], R12 ;  /* 0x0000600cff007987 */ /* 0x0005e20008100c07 */
[----:B------:R-:W-:-:S04]  /*1a40*/  UIADD3 UR6, UPT, UPT, UR6, 0x1, URZ ;  /* 0x0000000106067890 */ /* 0x000fc8000fffe0ff */
[----:B------:R-:W-:Y:S01]  /*1a50*/  UISETP.NE.AND UP1, UPT, UR6, 0x4, UPT ;  /* 0x000000040600788c */ /* 0x000fe2000bf25270 */
        /* <DEDUP_REMOVED lines=9> */
[----:B------:R-:W-:Y:S05]  /*1af0*/  BRA.U UP1, `(.L_x_2) ;  /* 0xfffffff901607547 */ /* 0x000fea000b83ffff */
[----:B------:R-:W-:Y:S05]  /*1b00*/  BRA.U UP2, `(.L_x_3) ;  /* 0xfffffff9021c7547 */ /* 0x000fea000b83ffff */
[----:B------:R-:W-:Y:S05]  /*1b10*/  BRA.U UP0, `(.L_x_4) ;  /* 0xffffffed00807547 */ /* 0x000fea000b83ffff */
[----:B------:R-:W0:Y:S01]  /*1b20*/  S2R R5, SR_TID.X ;  /* 0x0000000000057919 */ /* 0x000e220000002100 */
[----:B------:R-:W-:Y:S01]  /*1b30*/  USHF.L.U32 UR4, UR8, 0x11, URZ ;  /* 0x0000001108047899 */ /* 0x000fe200080006ff */
[----:B------:R-:W1:Y:S01]  /*1b40*/  LDC.64 R2, c[0x0][0x390] ;  /* 0x0000e400ff027b82 */ /* 0x000e620000000a00 */
[----:B------:R-:W-:Y:S02]  /*1b50*/  USHF.L.U32 UR8, UR8, 0xa, URZ ;  /* 0x0000000a08087899 */ /* 0x000fe400080006ff */
[----:B------:R-:W-:-:S04]  /*1b60*/  ULOP3.LUT UR4, UR4, 0x7ff80000, URZ, 0xc0, !UPT ;  /* 0x7ff8000004047892 */ /* 0x000fc8000f8ec0ff */
[----:B------:R-:W-:Y:S02]  /*1b70*/  MOV R9, UR8 ;  /* 0x0000000800097c02 */ /* 0x000fe40008000f00 */
[----:B------:R-:W-:Y:S01]  /*1b80*/  MOV R7, UR4 ;  /* 0x0000000400077c02 */ /* 0x000fe20008000f00 */
[----:B------:R-:W-:Y:S01]  /*1b90*/  UMOV UR4, URZ ;  /* 0x000000ff00047c82 */ /* 0x000fe20008000000 */
[C---:B0-----:R-:W-:Y:S02]  /*1ba0*/  SHF.L.U32 R0, R5.reuse, 0xb, RZ ;  /* 0x0000000b05007819 */ /* 0x041fe400000006ff */
[----:B------:R-:W-:Y:S02]  /*1bb0*/  SHF.L.U32 R5, R5, 0x7, RZ ;  /* 0x0000000705057819 */ /* 0x000fe400000006ff */
[----:B------:R-:W-:-:S04]  /*1bc0*/  LOP3.LUT R0, R7, 0x7c000, R0, 0xf8, !PT ;  /* 0x0007c00007007812 */ /* 0x000fc800078ef800 */
[----:B------:R-:W-:-:S04]  /*1bd0*/  LOP3.LUT R0, R0, 0xc00, R9, 0xf8, !PT ;  /* 0x00000c0000007812 */ /* 0x000fc800078ef809 */
[----:B------:R-:W-:-:S05]  /*1be0*/  LOP3.LUT R5, R0, 0x380, R5, 0xf8, !PT ;  /* 0x0000038000057812 */ /* 0x000fca00078ef805 */
[----:B-1----:R-:W-:-:S03]  /*1bf0*/  IMAD.WIDE.U32 R2, R5, 0x4, R2 ;  /* 0x0000000405027825 */ /* 0x002fc600078e0002 */
[----:B------:R-:W-:-:S04]  /*1c00*/  IADD3 R0, P0, PT, R2, 0x100, RZ ;  /* 0x0000010002007810 */ /* 0x000fc80007f1e0ff */
[----:B--2---:R-:W-:-:S09]  /*1c10*/  IADD3.X R17, PT, PT, RZ, R3, RZ, P0, !PT ;  /* 0x00000003ff117210 */ /* 0x004fd200007fe4ff */
.L_x_5:
[----:B------:R-:W-:Y:S01]  /*1c20*/  MOV R3, R17 ;  /* 0x0000001100037202 */ /* 0x000fe20000000f00 */
[----:B------:R-:W2:Y:S04]  /*1c30*/  LDL.128 R24, [UR9+-0x100] ;  /* 0xffff0009ff187983 */ /* 0x000ea80008100c00 */
[----:B------:R-:W3:Y:S04]  /*1c40*/  LDL.128 R32, [UR9+-0xf0] ;  /* 0xffff1009ff207983 */ /* 0x000ee80008100c00 */
[----:B------:R-:W4:Y:S04]  /*1c50*/  LDL.128 R28, [UR9+-0xe0] ;  /* 0xffff2009ff1c7983 */ /* 0x000f280008100c00 */
[----:B------:R-:W5:Y:S04]  /*1c60*/  LDL.128 R8, [UR9+-0xd0] ;  /* 0xffff3009ff087983 */ /* 0x000f680008100c00 */
[----:B------:R-:W5:Y:S01]  /*1c70*/  LDL.128 R12, [UR9+-0xc0] ;  /* 0xffff4009ff0c7983 */ /* 0x000f620008100c00 */
[----:B------:R-:W-:-:S03]  /*1c80*/  MOV R2, R0 ;  /* 0x0000000000027202 */ /* 0x000fc60000000f00 */
[----:B------:R-:W5:Y:S04]  /*1c90*/  LDL.128 R16, [UR9+-0xb0] ;  /* 0xffff5009ff107983 */ /* 0x000f680008100c00 */
[----:B------:R-:W5:Y:S04]  /*1ca0*/  LDL.128 R20, [UR9+-0xa0] ;  /* 0xffff6009ff147983 */ /* 0x000f680008100c00 */
[----:B------:R-:W5:Y:S04]  /*1cb0*/  LDL.128 R4, [UR9+-0x90] ;  /* 0xffff7009ff047983 */ /* 0x000f680008100c00 */
[----:B--2---:R-:W-:Y:S04]  /*1cc0*/  STG.E desc[UR12][R2.64+-0x100], R24 ;  /* 0xffff001802007986 */ /* 0x004fe8000c10190c */
[----:B------:R-:W-:Y:S04]  /*1cd0*/  STG.E desc[UR12][R2.64+-0xfc], R25 ;  /* 0xffff041902007986 */ /* 0x000fe8000c10190c */
[----:B------:R-:W-:Y:S04]  /*1ce0*/  STG.E desc[UR12][R2.64+-0xf8], R26 ;  /* 0xffff081a02007986 */ /* 0x000fe8000c10190c */
[----:B------:R0:W-:Y:S04]  /*1cf0*/  STG.E desc[UR12][R2.64+-0xf4], R27 ;  /* 0xffff0c1b02007986 */ /* 0x0001e8000c10190c */
[----:B---3--:R-:W-:Y:S04]  /*1d00*/  STG.E desc[UR12][R2.64+-0xf0], R32 ;  /* 0xffff102002007986 */ /* 0x008fe8000c10190c */
[----:B------:R-:W-:Y:S04]  /*1d10*/  STG.E desc[UR12][R2.64+-0xec], R33 ;  /* 0xffff142102007986 */ /* 0x000fe8000c10190c */
[----:B------:R-:W-:Y:S04]  /*1d20*/  STG.E desc[UR12][R2.64+-0xe8], R34 ;  /* 0xffff182202007986 */ /* 0x000fe8000c10190c */
[----:B------:R1:W-:Y:S04]  /*1d30*/  STG.E desc[UR12][R2.64+-0xe4], R35 ;  /* 0xffff1c2302007986 */ /* 0x0003e8000c10190c */
[----:B----4-:R-:W-:Y:S04]  /*1d40*/  STG.E desc[UR12][R2.64+-0xe0], R28 ;  /* 0xffff201c02007986 */ /* 0x010fe8000c10190c */
[----:B------:R-:W-:Y:S04]  /*1d50*/  STG.E desc[UR12][R2.64+-0xdc], R29 ;  /* 0xffff241d02007986 */ /* 0x000fe8000c10190c */
[----:B------:R-:W-:Y:S04]  /*1d60*/  STG.E desc[UR12][R2.64+-0xd8], R30 ;  /* 0xffff281e02007986 */ /* 0x000fe8000c10190c */
[----:B------:R2:W-:Y:S04]  /*1d70*/  STG.E desc[UR12][R2.64+-0xd4], R31 ;  /* 0xffff2c1f02007986 */ /* 0x0005e8000c10190c */
[----:B-----5:R-:W-:Y:S04]  /*1d80*/  STG.E desc[UR12][R2.64+-0xd0], R8 ;  /* 0xffff300802007986 */ /* 0x020fe8000c10190c */
[----:B------:R-:W-:Y:S04]  /*1d90*/  STG.E desc[UR12][R2.64+-0xcc], R9 ;  /* 0xffff340902007986 */ /* 0x000fe8000c10190c */
[----:B------:R-:W-:Y:S04]  /*1da0*/  STG.E desc[UR12][R2.64+-0xc8], R10 ;  /* 0xffff380a02007986 */ /* 0x000fe8000c10190c */
[----:B------:R3:W-:Y:S04]  /*1db0*/  STG.E desc[UR12][R2.64+-0xc4], R11 ;  /* 0xffff3c0b02007986 */ /* 0x0007e8000c10190c */
[----:B------:R-:W-:Y:S04]  /*1dc0*/  STG.E desc[UR12][R2.64+-0xc0], R12 ;  /* 0xffff400c02007986 */ /* 0x000fe8000c10190c */
        /* <DEDUP_REMOVED lines=15> */
[----:B0-----:R-:W5:Y:S04]  /*1ec0*/  LDL.128 R24, [UR9+-0x80] ;  /* 0xffff8009ff187983 */ /* 0x001f680008100c00 */
[----:B-1----:R-:W5:Y:S04]  /*1ed0*/  LDL.128 R32, [UR9+-0x70] ;  /* 0xffff9009ff207983 */ /* 0x002f680008100c00 */
[----:B--2---:R-:W2:Y:S04]  /*1ee0*/  LDL.128 R28, [UR9+-0x60] ;  /* 0xffffa009ff1c7983 */ /* 0x004ea80008100c00 */
[----:B---3--:R-:W3:Y:S04]  /*1ef0*/  LDL.128 R8, [UR9+-0x50] ;  /* 0xffffb009ff087983 */ /* 0x008ee80008100c00 */
[----:B----4-:R-:W4:Y:S04]  /*1f00*/  LDL.128 R12, [UR9+-0x40] ;  /* 0xffffc009ff0c7983 */ /* 0x010f280008100c00 */
[----:B-----5:R-:W5:Y:S04]  /*1f10*/  LDL.128 R16, [UR9+-0x30] ;  /* 0xffffd009ff107983 */ /* 0x020f680008100c00 */
[----:B------:R-:W5:Y:S04]  /*1f20*/  LDL.128 R20, [UR9+-0x20] ;  /* 0xffffe009ff147983 */ /* 0x000f680008100c00 */
[----:B------:R-:W5:Y:S04]  /*1f30*/  LDL.128 R4, [UR9+-0x10] ;  /* 0xfffff009ff047983 */ /* 0x000f680008100c00 */
        /* <DEDUP_REMOVED lines=32> */
[----:B0-----:R-:W5:Y:S04]  /*2140*/  LDL.128 R24, [UR9] ;  /* 0x00000009ff187983 */ /* 0x001f680008100c00 */
[----:B-1----:R-:W5:Y:S04]  /*2150*/  LDL.128 R32, [UR9+0x10] ;  /* 0x00001009ff207983 */ /* 0x002f680008100c00 */
[----:B--2---:R-:W2:Y:S04]  /*2160*/  LDL.128 R28, [UR9+0x20] ;  /* 0x00002009ff1c7983 */ /* 0x004ea80008100c00 */
[----:B---3--:R-:W3:Y:S04]  /*2170*/  LDL.128 R8, [UR9+0x30] ;  /* 0x00003009ff087983 */ /* 0x008ee80008100c00 */
[----:B----4-:R-:W4:Y:S04]  /*2180*/  LDL.128 R12, [UR9+0x40] ;  /* 0x00004009ff0c7983 */ /* 0x010f280008100c00 */
[----:B-----5:R-:W5:Y:S04]  /*2190*/  LDL.128 R16, [UR9+0x50] ;  /* 0x00005009ff107983 */ /* 0x020f680008100c00 */
[----:B------:R-:W5:Y:S04]  /*21a0*/  LDL.128 R20, [UR9+0x60] ;  /* 0x00006009ff147983 */ /* 0x000f680008100c00 */
[----:B------:R-:W5:Y:S04]  /*21b0*/  LDL.128 R4, [UR9+0x70] ;  /* 0x00007009ff047983 */ /* 0x000f680008100c00 */
        /* <DEDUP_REMOVED lines=11> */
[----:B------:R-:W-:Y:S04]  /*2270*/  STG.E desc[UR12][R2.64+0x2c], R31 ;  /* 0x00002c1f02007986 */ /* 0x000fe8000c10190c */
        /* <DEDUP_REMOVED lines=20> */
[----:B0-----:R-:W5:Y:S04]  /*23c0*/  LDL.128 R24, [UR9+0x80] ;  /* 0x00008009ff187983 */ /* 0x001f680008100c00 */
[----:B-1----:R-:W5:Y:S04]  /*23d0*/  LDL.128 R32, [UR9+0x90] ;  /* 0x00009009ff207983 */ /* 0x002f680008100c00 */
[----:B--2---:R-:W2:Y:S04]  /*23e0*/  LDL.128 R8, [UR9+0xa0] ;  /* 0x0000a009ff087983 */ /* 0x004ea80008100c00 */
[----:B---3--:R-:W3:Y:S04]  /*23f0*/  LDL.128 R12, [UR9+0xb0] ;  /* 0x0000b009ff0c7983 */ /* 0x008ee80008100c00 */
[----:B------:R-:W3:Y:S04]  /*2400*/  LDL.128 R28, [UR9+0xc0] ;  /* 0x0000c009ff1c7983 */ /* 0x000ee80008100c00 */
[----:B----4-:R-:W4:Y:S04]  /*2410*/  LDL.128 R16, [UR9+0xd0] ;  /* 0x0000d009ff107983 */ /* 0x010f280008100c00 */
[----:B-----5:R-:W5:Y:S04]  /*2420*/  LDL.128 R20, [UR9+0xe0] ;  /* 0x0000e009ff147983 */ /* 0x020f680008100c00 */
[----:B------:R-:W5:Y:S01]  /*2430*/  LDL.128 R4, [UR9+0xf0] ;  /* 0x0000f009ff047983 */ /* 0x000f620008100c00 */
[----:B------:R-:W-:-:S04]  /*2440*/  UIADD3 UR4, UPT, UPT, UR4, 0x1, URZ ;  /* 0x0000000104047890 */ /* 0x000fc8000fffe0ff */
[----:B------:R-:W-:Y:S01]  /*2450*/  UISETP.NE.AND UP0, UPT, UR4, 0x4, UPT ;  /* 0x000000040400788c */ /* 0x000fe2000bf05270 */
[----:B------:R-:W-:Y:S01]  /*2460*/  IADD3 R0, P0, PT, R2, 0x4000, RZ ;  /* 0x0000400002007810 */ /* 0x000fe20007f1e0ff */
[----:B------:R-:W-:Y:S01]  /*2470*/  UIADD3 UR9, UPT, UPT, UR9, 0x200, URZ ;  /* 0x0000020009097890 */ /* 0x000fe2000fffe0ff */
[----:B------:R-:W-:Y:S04]  /*2480*/  STG.E desc[UR12][R2.64+0x80], R24 ;  /* 0x0000801802007986 */ /* 0x000fe8000c10190c */
[----:B------:R-:W-:Y:S04]  /*2490*/  STG.E desc[UR12][R2.64+0x84], R25 ;  /* 0x0000841902007986 */ /* 0x000fe8000c10190c */
[----:B------:R-:W-:Y:S04]  /*24a0*/  STG.E desc[UR12][R2.64+0x88], R26 ;  /* 0x0000881a02007986 */ /* 0x000fe8000c10190c */
[----:B------:R-:W-:Y:S04]  /*24b0*/  STG.E desc[UR12][R2.64+0x8c], R27 ;  /* 0x00008c1b02007986 */ /* 0x000fe8000c10190c */
[----:B------:R-:W-:Y:S04]  /*24c0*/  STG.E desc[UR12][R2.64+0x90], R32 ;  /* 0x0000902002007986 */ /* 0x000fe8000c10190c */
[----:B------:R-:W-:Y:S04]  /*24d0*/  STG.E desc[UR12][R2.64+0x94], R33 ;  /* 0x0000942102007986 */ /* 0x000fe8000c10190c */
[----:B------:R-:W-:Y:S04]  /*24e0*/  STG.E desc[UR12][R2.64+0x98], R34 ;  /* 0x0000982202007986 */ /* 0x000fe8000c10190c */
[----:B------:R-:W-:Y:S04]  /*24f0*/  STG.E desc[UR12][R2.64+0x9c], R35 ;  /* 0x00009c2302007986 */ /* 0x000fe8000c10190c */
[----:B--2---:R-:W-:Y:S04]  /*2500*/  STG.E desc[UR12][R2.64+0xa0], R8 ;  /* 0x0000a00802007986 */ /* 0x004fe8000c10190c */
[----:B------:R-:W-:Y:S04]  /*2510*/  STG.E desc[UR12][R2.64+0xa4], R9 ;  /* 0x0000a40902007986 */ /* 0x000fe8000c10190c */
[----:B------:R-:W-:Y:S04]  /*2520*/  STG.E desc[UR12][R2.64+0xa8], R10 ;  /* 0x0000a80a02007986 */ /* 0x000fe8000c10190c */
[----:B------:R-:W-:Y:S04]  /*2530*/  STG.E desc[UR12][R2.64+0xac], R11 ;  /* 0x0000ac0b02007986 */ /* 0x000fe8000c10190c */
[----:B---3--:R-:W-:Y:S04]  /*2540*/  STG.E desc[UR12][R2.64+0xb0], R12 ;  /* 0x0000b00c02007986 */ /* 0x008fe8000c10190c */
[----:B------:R-:W-:Y:S04]  /*2550*/  STG.E desc[UR12][R2.64+0xb4], R13 ;  /* 0x0000b40d02007986 */ /* 0x000fe8000c10190c */
[----:B------:R-:W-:Y:S04]  /*2560*/  STG.E desc[UR12][R2.64+0xb8], R14 ;  /* 0x0000b80e02007986 */ /* 0x000fe8000c10190c */
[----:B------:R-:W-:Y:S04]  /*2570*/  STG.E desc[UR12][R2.64+0xbc], R15 ;  /* 0x0000bc0f02007986 */ /* 0x000fe8000c10190c */
[----:B------:R-:W-:Y:S04]  /*2580*/  STG.E desc[UR12][R2.64+0xc0], R28 ;  /* 0x0000c01c02007986 */ /* 0x000fe8000c10190c */
[----:B------:R-:W-:Y:S04]  /*2590*/  STG.E desc[UR12][R2.64+0xc4], R29 ;  /* 0x0000c41d02007986 */ /* 0x000fe8000c10190c */
[----:B------:R-:W-:Y:S04]  /*25a0*/  STG.E desc[UR12][R2.64+0xc8], R30 ;  /* 0x0000c81e02007986 */ /* 0x000fe8000c10190c */
[----:B------:R-:W-:Y:S04]  /*25b0*/  STG.E desc[UR12][R2.64+0xcc], R31 ;  /* 0x0000cc1f02007986 */ /* 0x000fe8000c10190c */
[----:B----4-:R-:W-:Y:S04]  /*25c0*/  STG.E desc[UR12][R2.64+0xd0], R16 ;  /* 0x0000d01002007986 */ /* 0x010fe8000c10190c */
[----:B------:R-:W-:Y:S04]  /*25d0*/  STG.E desc[UR12][R2.64+0xd8], R18 ;  /* 0x0000d81202007986 */ /* 0x000fe8000c10190c */
[----:B------:R-:W-:Y:S04]  /*25e0*/  STG.E desc[UR12][R2.64+0xdc], R19 ;  /* 0x0000dc1302007986 */ /* 0x000fe8000c10190c */
[----:B-----5:R-:W-:Y:S04]  /*25f0*/  STG.E desc[UR12][R2.64+0xe0], R20 ;  /* 0x0000e01402007986 */ /* 0x020fe8000c10190c */
[----:B------:R-:W-:Y:S04]  /*2600*/  STG.E desc[UR12][R2.64+0xe4], R21 ;  /* 0x0000e41502007986 */ /* 0x000fe8000c10190c */
[----:B------:R-:W-:Y:S04]  /*2610*/  STG.E desc[UR12][R2.64+0xe8], R22 ;  /* 0x0000e81602007986 */ /* 0x000fe8000c10190c */
[----:B------:R-:W-:Y:S04]  /*2620*/  STG.E desc[UR12][R2.64+0xec], R23 ;  /* 0x0000ec1702007986 */ /* 0x000fe8000c10190c */
[----:B------:R-:W-:Y:S04]  /*2630*/  STG.E desc[UR12][R2.64+0xf0], R4 ;  /* 0x0000f00402007986 */ /* 0x000fe8000c10190c */
[----:B------:R-:W-:Y:S04]  /*2640*/  STG.E desc[UR12][R2.64+0xf4], R5 ;  /* 0x0000f40502007986 */ /* 0x000fe8000c10190c */
[----:B------:R-:W-:Y:S04]  /*2650*/  STG.E desc[UR12][R2.64+0xf8], R6 ;  /* 0x0000f80602007986 */ /* 0x000fe8000c10190c */
[----:B------:R-:W-:Y:S04]  /*2660*/  STG.E desc[UR12][R2.64+0xfc], R7 ;  /* 0x0000fc0702007986 */ /* 0x000fe8000c10190c */
[----:B------:R0:W-:Y:S02]  /*2670*/  STG.E desc[UR12][R2.64+0xd4], R17 ;  /* 0x0000d41102007986 */ /* 0x0001e4000c10190c */
[----:B0-----:R-:W-:Y:S01]  /*2680*/  IADD3.X R17, PT, PT, RZ, R3, RZ, P0, !PT ;  /* 0x00000003ff117210 */ /* 0x001fe200007fe4ff */
[----:B------:R-:W-:Y:S06]  /*2690*/  BRA.U UP0, `(.L_x_5) ;  /* 0xfffffff500607547 */ /* 0x000fec000b83ffff */
[----:B------:R-:W-:Y:S05]  /*26a0*/  EXIT ;  /* 0x000000000000794d */ /* 0x000fea0003800000 */
.L_x_6:
[----:B------:R-:W-:-:S00]  /*26b0*/  BRA `(.L_x_6) ;  /* 0xfffffffc00fc7947 */ /* 0x000fc0000383ffff */
[----:B------:R-:W-:-:S00]  /*26c0*/  NOP ;  /* 0x0000000000007918 */ /* 0x000fc00000000000 */
        /* <DEDUP_REMOVED lines=11> */
.L_x_7:


//--------------------- .nv.shared.mymatmul_kernel0 --------------------------
	.section	.nv.shared.mymatmul_kernel0,"aw",@nobits
	.sectionflags	@""
	.align	4
.nv.shared.mymatmul_kernel0:
	.zero		19456


//--------------------- .nv.shared.reserved.0     --------------------------
	.section	.nv.shared.reserved.0,"aw",@nobits
	.weak		__nv_reservedSMEM_offset_0_alias
	.size		__nv_reservedSMEM_offset_0_alias, 0, 64
	.other		__nv_reservedSMEM_offset_0_alias,@"STO_CUDA_RESERVED_SHARED STV_DEFAULT"
__nv_reservedSMEM_offset_0_alias:
	.zero		0
	.zero		64


//--------------------- .nv.constant0.mymatmul_kernel0 --------------------------
	.section	.nv.constant0.mymatmul_kernel0,"a",@progbits
	.sectionflags	@""
	.align	4
.nv.constant0.mymatmul_kernel0:
	.zero		920


//--------------------- SYMBOLS --------------------------

	.type		.nv.reservedSmem.offset0,@object
	.size		.nv.reservedSmem.offset0,0x4
	.type		.nv.reservedSmem.cap,@object
	.size		.nv.reservedSmem.cap,0x4
